	.target	sm_100a

	.elftype	@"ET_EXEC"


//--------------------- .note.nv.tkinfo           --------------------------
	.section	.note.nv.tkinfo,"",@"SHT_NOTE"
	.sectionflags	@"SHF_NOTE_NV_TKINFO"
	.tkinfo
        /*0018*/ 	.word	0x00000002
        /*0030*/ 	.string	""
        /*0030*/ 	.string	"ptxas"
        /*0030*/ 	.string	"Cuda compilation tools, release 13.0, V13.0.88"
        /*0030*/ 	.string	"Build cuda_13.0.r13.0/compiler.36424714_0"
        /*0030*/ 	.string	"-arch sm_100a -m 64 "



//--------------------- .note.nv.cuinfo           --------------------------
	.section	.note.nv.cuinfo,"",@"SHT_NOTE"
	.sectionflags	@"SHF_NOTE_NV_CUINFO"
        /*0018*/ 	.short	0x0002
        /*001a*/ 	.short	0x0064
        /*001c*/ 	.short	0x0082
	.zero		2


//--------------------- .nv.info                  --------------------------
	.section	.nv.info,"",@"SHT_CUDA_INFO"
	.align	4


	//----- nvinfo : EIATTR_REGCOUNT
	.align		4
        /*0000*/ 	.byte	0x04, 0x2f
        /*0002*/ 	.short	(.L_19 - .L_18)
	.align		4
.L_18:
        /*0004*/ 	.word	index@(_ZN7cutlass13device_kernelINS_4conv6kernel13ConvUniversalINS1_16ConvProblemShapeILNS1_8OperatorE0ELi2EEENS1_10collective14CollectiveConvINS1_47MainloopSm100TmaUmmaWarpSpecializedImplicitGemmILS5_0ELi8ELi2ELi1ELi2EN4cute5tupleIJNSA_1CILi2EEENSC_ILi1EEESE_EEEEENSB_IJNSC_ILi64EEENSC_ILi128EEENSB_IJSH_EEEEEENS_6half_tESL_NSA_8TiledMMAINSA_8MMA_AtomIJNSA_20SM100_MMA_F16BF16_SSISL_SL_fLi64ELi128ELNSA_4UMMA5MajorE0ELSQ_0ELNSP_7ScaleInE0ELSR_0EEEEEENSA_6LayoutINSB_IJSE_SE_SE_EEENSB_IJNSC_ILi0EEESW_SW_EEEEENSB_IJNSA_10UnderscoreESZ_SZ_EEEEENS7_6detail27Sm100ImplicitGemmTileTraitsINSA_20SM90_TMA_LOAD_IM2COLENSA_14ComposedLayoutINSA_7SwizzleILi3ELi4ELi3EEENSA_18smem_ptr_flag_bitsILi16EEENSU_INSB_IJNSC_ILi8EEESH_EEENSB_IJSH_SE_EEEEEEEvEENS13_INSA_23SM90_TMA_LOAD_MULTICASTES1E_vEEEENS_8epilogue10collective18CollectiveEpilogueINS1J_23Sm100TmaWarpSpecializedILi4ELi2ELi16ELb1ELb0EEEJSK_NSB_IJNSU_ISH_SE_EENSU_INSC_ILi32EEESE_EEEEESL_NSB_IJNSB_IJlllEEESE_SW_EEESL_S1T_NS1J_6fusion15FusionCallbacksIS1N_NS1U_17LinearCombinationISL_fSL_fLNS_15FloatRoundStyleE2EEESK_S1R_JEEENSA_5SM1004TMEM4LOAD26SM100_TMEM_LOAD_16dp256b4xES14_NS15_INS16_ILi2ELi4ELi3EEES19_NSU_INSB_IJS1A_S1P_EEENSB_IJS1P_SE_EEEEEEENSA_17SM75_U32x4_LDSM_NENSA_21SM90_TMA_STORE_IM2COLES28_NSA_17SM90_U32x4_STSM_NENSA_39AutoVectorizingCopyWithAssumedAlignmentILi128EEEEEEvvEEEEvNT_6ParamsE)
        /*0008*/ 	.word	0x0000004e


	//----- nvinfo : EIATTR_FRAME_SIZE
	.align		4
.L_19:
        /*000c*/ 	.byte	0x04, 0x11
        /*000e*/ 	.short	(.L_21 - .L_20)
	.align		4
.L_20:
        /*0010*/ 	.word	index@($__internal_2_$__cuda_sm10x_tcgen05_guardrail_trap_unallocated_columns_being_dealloced)
        /*0014*/ 	.word	0x00000008


	//----- nvinfo : EIATTR_FRAME_SIZE
	.align		4
.L_21:
        /*0018*/ 	.byte	0x04, 0x11
        /*001a*/ 	.short	(.L_23 - .L_22)
	.align		4
.L_22:
        /*001c*/ 	.word	index@($__internal_1_$__cuda_sm10x_tcgen05_guardrail_trap_phase_invalid_during_alloc)
        /*0020*/ 	.word	0x00000008


	//----- nvinfo : EIATTR_FRAME_SIZE
	.align		4
.L_23:
        /*0024*/ 	.byte	0x04, 0x11
        /*0026*/ 	.short	(.L_25 - .L_24)
	.align		4
.L_24:
        /*0028*/ 	.word	index@($__internal_0_$__cuda_sm10x_tcgen05_guardrail_trap_col_being_dealloced_not_returned_by_alloc)
        /*002c*/ 	.word	0x00000008


	//----- nvinfo : EIATTR_FRAME_SIZE
	.align		4
.L_25:
        /*0030*/ 	.byte	0x04, 0x11
        /*0032*/ 	.short	(.L_27 - .L_26)
	.align		4
.L_26:
        /*0034*/ 	.word	index@(_ZN7cutlass13device_kernelINS_4conv6kernel13ConvUniversalINS1_16ConvProblemShapeILNS1_8OperatorE0ELi2EEENS1_10collective14CollectiveConvINS1_47MainloopSm100TmaUmmaWarpSpecializedImplicitGemmILS5_0ELi8ELi2ELi1ELi2EN4cute5tupleIJNSA_1CILi2EEENSC_ILi1EEESE_EEEEENSB_IJNSC_ILi64EEENSC_ILi128EEENSB_IJSH_EEEEEENS_6half_tESL_NSA_8TiledMMAINSA_8MMA_AtomIJNSA_20SM100_MMA_F16BF16_SSISL_SL_fLi64ELi128ELNSA_4UMMA5MajorE0ELSQ_0ELNSP_7ScaleInE0ELSR_0EEEEEENSA_6LayoutINSB_IJSE_SE_SE_EEENSB_IJNSC_ILi0EEESW_SW_EEEEENSB_IJNSA_10UnderscoreESZ_SZ_EEEEENS7_6detail27Sm100ImplicitGemmTileTraitsINSA_20SM90_TMA_LOAD_IM2COLENSA_14ComposedLayoutINSA_7SwizzleILi3ELi4ELi3EEENSA_18smem_ptr_flag_bitsILi16EEENSU_INSB_IJNSC_ILi8EEESH_EEENSB_IJSH_SE_EEEEEEEvEENS13_INSA_23SM90_TMA_LOAD_MULTICASTES1E_vEEEENS_8epilogue10collective18CollectiveEpilogueINS1J_23Sm100TmaWarpSpecializedILi4ELi2ELi16ELb1ELb0EEEJSK_NSB_IJNSU_ISH_SE_EENSU_INSC_ILi32EEESE_EEEEESL_NSB_IJNSB_IJlllEEESE_SW_EEESL_S1T_NS1J_6fusion15FusionCallbacksIS1N_NS1U_17LinearCombinationISL_fSL_fLNS_15FloatRoundStyleE2EEESK_S1R_JEEENSA_5SM1004TMEM4LOAD26SM100_TMEM_LOAD_16dp256b4xES14_NS15_INS16_ILi2ELi4ELi3EEES19_NSU_INSB_IJS1A_S1P_EEENSB_IJS1P_SE_EEEEEEENSA_17SM75_U32x4_LDSM_NENSA_21SM90_TMA_STORE_IM2COLES28_NSA_17SM90_U32x4_STSM_NENSA_39AutoVectorizingCopyWithAssumedAlignmentILi128EEEEEEvvEEEEvNT_6ParamsE)
        /*0038*/ 	.word	0x00000008


	//----- nvinfo : EIATTR_MIN_STACK_SIZE
	.align		4
.L_27:
        /*003c*/ 	.byte	0x04, 0x12
        /*003e*/ 	.short	(.L_29 - .L_28)
	.align		4
.L_28:
        /*0040*/ 	.word	index@(_ZN7cutlass13device_kernelINS_4conv6kernel13ConvUniversalINS1_16ConvProblemShapeILNS1_8OperatorE0ELi2EEENS1_10collective14CollectiveConvINS1_47MainloopSm100TmaUmmaWarpSpecializedImplicitGemmILS5_0ELi8ELi2ELi1ELi2EN4cute5tupleIJNSA_1CILi2EEENSC_ILi1EEESE_EEEEENSB_IJNSC_ILi64EEENSC_ILi128EEENSB_IJSH_EEEEEENS_6half_tESL_NSA_8TiledMMAINSA_8MMA_AtomIJNSA_20SM100_MMA_F16BF16_SSISL_SL_fLi64ELi128ELNSA_4UMMA5MajorE0ELSQ_0ELNSP_7ScaleInE0ELSR_0EEEEEENSA_6LayoutINSB_IJSE_SE_SE_EEENSB_IJNSC_ILi0EEESW_SW_EEEEENSB_IJNSA_10UnderscoreESZ_SZ_EEEEENS7_6detail27Sm100ImplicitGemmTileTraitsINSA_20SM90_TMA_LOAD_IM2COLENSA_14ComposedLayoutINSA_7SwizzleILi3ELi4ELi3EEENSA_18smem_ptr_flag_bitsILi16EEENSU_INSB_IJNSC_ILi8EEESH_EEENSB_IJSH_SE_EEEEEEEvEENS13_INSA_23SM90_TMA_LOAD_MULTICASTES1E_vEEEENS_8epilogue10collective18CollectiveEpilogueINS1J_23Sm100TmaWarpSpecializedILi4ELi2ELi16ELb1ELb0EEEJSK_NSB_IJNSU_ISH_SE_EENSU_INSC_ILi32EEESE_EEEEESL_NSB_IJNSB_IJlllEEESE_SW_EEESL_S1T_NS1J_6fusion15FusionCallbacksIS1N_NS1U_17LinearCombinationISL_fSL_fLNS_15FloatRoundStyleE2EEESK_S1R_JEEENSA_5SM1004TMEM4LOAD26SM100_TMEM_LOAD_16dp256b4xES14_NS15_INS16_ILi2ELi4ELi3EEES19_NSU_INSB_IJS1A_S1P_EEENSB_IJS1P_SE_EEEEEEENSA_17SM75_U32x4_LDSM_NENSA_21SM90_TMA_STORE_IM2COLES28_NSA_17SM90_U32x4_STSM_NENSA_39AutoVectorizingCopyWithAssumedAlignmentILi128EEEEEEvvEEEEvNT_6ParamsE)
        /*0044*/ 	.word	0x00000008
.L_29:


//--------------------- .nv.compat                --------------------------
	.section	.nv.compat,"",@"SHT_CUDA_COMPAT_INFO"
	.align	4
        /*0000*/ 	.byte	0x02, 0x09, 0x01, 0x00, 0x02, 0x02, 0x02, 0x00, 0x02, 0x05, 0x05, 0x00, 0x03, 0x07, 0x01, 0x01
        /*0010*/ 	.byte	0x02, 0x03, 0x01, 0x00, 0x02, 0x06, 0x01, 0x00, 0x04, 0x0b, 0x08, 0x00, 0x09, 0x00, 0x00, 0x00
        /*0020*/ 	.byte	0x00, 0x00, 0x00, 0x00


//--------------------- .nv.info._ZN7cutlass13device_kernelINS_4conv6kernel13ConvUniversalINS1_16ConvProblemShapeILNS1_8OperatorE0ELi2EEENS1_10collective14CollectiveConvINS1_47MainloopSm100TmaUmmaWarpSpecializedImplicitGemmILS5_0ELi8ELi2ELi1ELi2EN4cute5tupleIJNSA_1CILi2EEENSC_ILi1EEESE_EEEEENSB_IJNSC_ILi64EEENSC_ILi128EEENSB_IJSH_EEEEEENS_6half_tESL_NSA_8TiledMMAINSA_8MMA_AtomIJNSA_20SM100_MMA_F16BF16_SSISL_SL_fLi64ELi128ELNSA_4UMMA5MajorE0ELSQ_0ELNSP_7ScaleInE0ELSR_0EEEEEENSA_6LayoutINSB_IJSE_SE_SE_EEENSB_IJNSC_ILi0EEESW_SW_EEEEENSB_IJNSA_10UnderscoreESZ_SZ_EEEEENS7_6detail27Sm100ImplicitGemmTileTraitsINSA_20SM90_TMA_LOAD_IM2COLENSA_14ComposedLayoutINSA_7SwizzleILi3ELi4ELi3EEENSA_18smem_ptr_flag_bitsILi16EEENSU_INSB_IJNSC_ILi8EEESH_EEENSB_IJSH_SE_EEEEEEEvEENS13_INSA_23SM90_TMA_LOAD_MULTICASTES1E_vEEEENS_8epilogue10collective18CollectiveEpilogueINS1J_23Sm100TmaWarpSpecializedILi4ELi2ELi16ELb1ELb0EEEJSK_NSB_IJNSU_ISH_SE_EENSU_INSC_ILi32EEESE_EEEEESL_NSB_IJNSB_IJlllEEESE_SW_EEESL_S1T_NS1J_6fusion15FusionCallbacksIS1N_NS1U_17LinearCombinationISL_fSL_fLNS_15FloatRoundStyleE2EEESK_S1R_JEEENSA_5SM1004TMEM4LOAD26SM100_TMEM_LOAD_16dp256b4xES14_NS15_INS16_ILi2ELi4ELi3EEES19_NSU_INSB_IJS1A_S1P_EEENSB_IJS1P_SE_EEEEEEENSA_17SM75_U32x4_LDSM_NENSA_21SM90_TMA_STORE_IM2COLES28_NSA_17SM90_U32x4_STSM_NENSA_39AutoVectorizingCopyWithAssumedAlignmentILi128EEEEEEvvEEEEvNT_6ParamsE --------------------------
	.section	.nv.info._ZN7cutlass13device_kernelINS_4conv6kernel13ConvUniversalINS1_16ConvProblemShapeILNS1_8OperatorE0ELi2EEENS1_10collective14CollectiveConvINS1_47MainloopSm100TmaUmmaWarpSpecializedImplicitGemmILS5_0ELi8ELi2ELi1ELi2EN4cute5tupleIJNSA_1CILi2EEENSC_ILi1EEESE_EEEEENSB_IJNSC_ILi64EEENSC_ILi128EEENSB_IJSH_EEEEEENS_6half_tESL_NSA_8TiledMMAINSA_8MMA_AtomIJNSA_20SM100_MMA_F16BF16_SSISL_SL_fLi64ELi128ELNSA_4UMMA5MajorE0ELSQ_0ELNSP_7ScaleInE0ELSR_0EEEEEENSA_6LayoutINSB_IJSE_SE_SE_EEENSB_IJNSC_ILi0EEESW_SW_EEEEENSB_IJNSA_10UnderscoreESZ_SZ_EEEEENS7_6detail27Sm100ImplicitGemmTileTraitsINSA_20SM90_TMA_LOAD_IM2COLENSA_14ComposedLayoutINSA_7SwizzleILi3ELi4ELi3EEENSA_18smem_ptr_flag_bitsILi16EEENSU_INSB_IJNSC_ILi8EEESH_EEENSB_IJSH_SE_EEEEEEEvEENS13_INSA_23SM90_TMA_LOAD_MULTICASTES1E_vEEEENS_8epilogue10collective18CollectiveEpilogueINS1J_23Sm100TmaWarpSpecializedILi4ELi2ELi16ELb1ELb0EEEJSK_NSB_IJNSU_ISH_SE_EENSU_INSC_ILi32EEESE_EEEEESL_NSB_IJNSB_IJlllEEESE_SW_EEESL_S1T_NS1J_6fusion15FusionCallbacksIS1N_NS1U_17LinearCombinationISL_fSL_fLNS_15FloatRoundStyleE2EEESK_S1R_JEEENSA_5SM1004TMEM4LOAD26SM100_TMEM_LOAD_16dp256b4xES14_NS15_INS16_ILi2ELi4ELi3EEES19_NSU_INSB_IJS1A_S1P_EEENSB_IJS1P_SE_EEEEEEENSA_17SM75_U32x4_LDSM_NENSA_21SM90_TMA_STORE_IM2COLES28_NSA_17SM90_U32x4_STSM_NENSA_39AutoVectorizingCopyWithAssumedAlignmentILi128EEEEEEvvEEEEvNT_6ParamsE,"",@"SHT_CUDA_INFO"
	.sectionflags	@""
	.align	4


	//----- nvinfo : EIATTR_CUDA_API_VERSION
	.align		4
        /*0000*/ 	.byte	0x04, 0x37
        /*0002*/ 	.short	(.L_31 - .L_30)
.L_30:
        /*0004*/ 	.word	0x00000082


	//----- nvinfo : EIATTR_KPARAM_INFO
	.align		4
.L_31:
        /*0008*/ 	.byte	0x04, 0x17
        /*000a*/ 	.short	(.L_33 - .L_32)
.L_32:
        /*000c*/ 	.word	0x00000000
        /*0010*/ 	.short	0x0000
        /*0012*/ 	.short	0x0000
        /*0014*/ 	.byte	0x00, 0xf0, 0x01, 0x20


	//----- nvinfo : EIATTR_AT_ENTRY_FRAGMENTS
	.align		4
.L_33:
        /*0018*/ 	.byte	0x04, 0x4f
        /*001a*/ 	.short	(.L_35 - .L_34)


	//   ....[0]....
.L_34:
        /*001c*/ 	.word	0x00000006


	//----- nvinfo : EIATTR_RESERVED_SMEM_USED
	.align		4
.L_35:
        /*0020*/ 	.byte	0x01, 0x41
	.zero		2


	//----- nvinfo : EIATTR_SPARSE_MMA_MASK
	.align		4
        /*0024*/ 	.byte	0x03, 0x50
        /*0026*/ 	.short	0x0000


	//----- nvinfo : EIATTR_TCGEN05_1CTA_USED
	.align		4
        /*0028*/ 	.byte	0x01, 0x51
	.zero		2


	//----- nvinfo : EIATTR_MAXREG_COUNT
	.align		4
        /*002c*/ 	.byte	0x03, 0x1b
        /*002e*/ 	.short	0x00ff


	//----- nvinfo : EIATTR_NUM_BARRIERS
	.align		4
        /*0030*/ 	.byte	0x02, 0x4c
        /*0032*/ 	.byte	0x07
	.zero		1


	//----- nvinfo : EIATTR_EXTERNS
	.align		4
        /*0034*/ 	.byte	0x04, 0x0f
        /*0036*/ 	.short	(.L_37 - .L_36)


	//   ....[0]....
	.align		4
.L_36:
        /*0038*/ 	.word	index@(__assertfail)


	//----- nvinfo : EIATTR_MERCURY_ISA_VERSION
	.align		4
.L_37:
        /*003c*/ 	.byte	0x03, 0x5f
        /*003e*/ 	.short	0x0101


	//----- nvinfo : EIATTR_INT_WARP_WIDE_INSTR_OFFSETS
	.align		4
        /*0040*/ 	.byte	0x04, 0x31
        /*0042*/ 	.short	(.L_39 - .L_38)


	//   ....[0]....
.L_38:
        /*0044*/ 	.word	0x00003e50


	//   ....[1]....
        /*0048*/ 	.word	0x00003e70


	//   ....[2]....
        /*004c*/ 	.word	0x00003ea0


	//   ....[3]....
        /*0050*/ 	.word	0x00004b60


	//   ....[4]....
        /*0054*/ 	.word	0x00004be0


	//   ....[5]....
        /*0058*/ 	.word	0x00004ca0


	//   ....[6]....
        /*005c*/ 	.word	0x00004d60


	//   ....[7]....
        /*0060*/ 	.word	0x00004e20


	//   ....[8]....
        /*0064*/ 	.word	0x00004f00


	//   ....[9]....
        /*0068*/ 	.word	0x00004fc0


	//   ....[10]....
        /*006c*/ 	.word	0x000050c0


	//----- nvinfo : EIATTR_COOP_GROUP_MASK_REGIDS
	.align		4
.L_39:
        /*0070*/ 	.byte	0x04, 0x29
        /*0072*/ 	.short	(.L_41 - .L_40)


	//   ....[0]....
.L_40:
        /*0074*/ 	.word	0xffffffff


	//   ....[1]....
        /*0078*/ 	.word	0xffffffff


	//   ....[2]....
        /*007c*/ 	.word	0xffffffff


	//   ....[3]....
        /*0080*/ 	.word	0xffffffff


	//   ....[4]....
        /*0084*/ 	.word	0xffffffff


	//   ....[5]....
        /*0088*/ 	.word	0xffffffff


	//   ....[6]....
        /*008c*/ 	.word	0xffffffff


	//   ....[7]....
        /*0090*/ 	.word	0xffffffff


	//   ....[8]....
        /*0094*/ 	.word	0xffffffff


	//   ....[9]....
        /*0098*/ 	.word	0xffffffff


	//   ....[10]....
        /*009c*/ 	.word	0xffffffff


	//   ....[11]....
        /*00a0*/ 	.word	0xffffffff


	//   ....[12]....
        /*00a4*/ 	.word	0xffffffff


	//----- nvinfo : EIATTR_COOP_GROUP_INSTR_OFFSETS
	.align		4
.L_41:
        /*00a8*/ 	.byte	0x04, 0x28
        /*00aa*/ 	.short	(.L_43 - .L_42)


	//   ....[0]....
.L_42:
        /*00ac*/ 	.word	0x00000090


	//   ....[1]....
        /*00b0*/ 	.word	0x00000500


	//   ....[2]....
        /*00b4*/ 	.word	0x00000740


	//   ....[3]....
        /*00b8*/ 	.word	0x000008e0


	//   ....[4]....
        /*00bc*/ 	.word	0x000009e0


	//   ....[5]....
        /*00c0*/ 	.word	0x00000b30


	//   ....[6]....
        /*00c4*/ 	.word	0x00000d30


	//   ....[7]....
        /*00c8*/ 	.word	0x00002340


	//   ....[8]....
        /*00cc*/ 	.word	0x00003180


	//   ....[9]....
        /*00d0*/ 	.word	0x00003390


	//   ....[10]....
        /*00d4*/ 	.word	0x000033c0


	//   ....[11]....
        /*00d8*/ 	.word	0x00003d30


	//   ....[12]....
        /*00dc*/ 	.word	0x00003f70


	//----- nvinfo : EIATTR_VRC_CTA_INIT_COUNT
	.align		4
.L_43:
        /*00e0*/ 	.byte	0x02, 0x4a
        /*00e2*/ 	.byte	0x80
	.zero		1


	//----- nvinfo : EIATTR_SYSCALL_OFFSETS
	.align		4
        /*00e4*/ 	.byte	0x04, 0x46
        /*00e6*/ 	.short	(.L_45 - .L_44)


	//   ....[0]....
.L_44:
        /*00e8*/ 	.word	0x00005d60


	//   ....[1]....
        /*00ec*/ 	.word	0x00005e50


	//   ....[2]....
        /*00f0*/ 	.word	0x00006740


	//   ....[3]....
        /*00f4*/ 	.word	0x00007010


	//   ....[4]....
        /*00f8*/ 	.word	0x000078b0


	//   ....[5]....
        /*00fc*/ 	.word	0x00008140


	//----- nvinfo : EIATTR_MBARRIER_INSTR_OFFSETS
	.align		4
.L_45:
        /*0100*/ 	.byte	0x04, 0x39
        /*0102*/ 	.short	(.L_47 - .L_46)


	//   ....[0]....
.L_46:
        /*0104*/ 	.word	0x00000620
        /*0108*/ 	.word	0x000000ff
        /*010c*/ 	.word	0x00000000
        /*0110*/ 	.short	0x0100
        /*0112*/ 	.byte	0x04
	.zero		1


	//   ....[1]....
        /*0114*/ 	.word	0x00000630
        /*0118*/ 	.word	0x000000ff
        /*011c*/ 	.word	0x00000040
        /*0120*/ 	.short	0x0100
        /*0122*/ 	.byte	0x04
	.zero		1


	//   ....[2]....
        /*0124*/ 	.word	0x00000640
        /*0128*/ 	.word	0x000000ff
        /*012c*/ 	.word	0x00000008
        /*0130*/ 	.short	0x0100
        /*0132*/ 	.byte	0x04
	.zero		1


	//   ....[3]....
        /*0134*/ 	.word	0x00000650
        /*0138*/ 	.word	0x000000ff
        /*013c*/ 	.word	0x00000048
        /*0140*/ 	.short	0x0100
        /*0142*/ 	.byte	0x04
	.zero		1


	//   ....[4]....
        /*0144*/ 	.word	0x00000660
        /*0148*/ 	.word	0x000000ff
        /*014c*/ 	.word	0x00000010
        /*0150*/ 	.short	0x0100
        /*0152*/ 	.byte	0x04
	.zero		1


	//   ....[5]....
        /*0154*/ 	.word	0x00000670
        /*0158*/ 	.word	0x000000ff
        /*015c*/ 	.word	0x00000050
        /*0160*/ 	.short	0x0100
        /*0162*/ 	.byte	0x04
	.zero		1


	//   ....[6]....
        /*0164*/ 	.word	0x00000680
        /*0168*/ 	.word	0x000000ff
        /*016c*/ 	.word	0x00000018
        /*0170*/ 	.short	0x0100
        /*0172*/ 	.byte	0x04
	.zero		1


	//   ....[7]....
        /*0174*/ 	.word	0x00000690
        /*0178*/ 	.word	0x000000ff
        /*017c*/ 	.word	0x00000058
        /*0180*/ 	.short	0x0100
        /*0182*/ 	.byte	0x04
	.zero		1


	//   ....[8]....
        /*0184*/ 	.word	0x000006a0
        /*0188*/ 	.word	0x000000ff
        /*018c*/ 	.word	0x00000020
        /*0190*/ 	.short	0x0100
        /*0192*/ 	.byte	0x04
	.zero		1


	//   ....[9]....
        /*0194*/ 	.word	0x000006b0
        /*0198*/ 	.word	0x000000ff
        /*019c*/ 	.word	0x00000060
        /*01a0*/ 	.short	0x0100
        /*01a2*/ 	.byte	0x04
	.zero		1


	//   ....[10]....
        /*01a4*/ 	.word	0x000006c0
        /*01a8*/ 	.word	0x000000ff
        /*01ac*/ 	.word	0x00000028
        /*01b0*/ 	.short	0x0100
        /*01b2*/ 	.byte	0x04
	.zero		1


	//   ....[11]....
        /*01b4*/ 	.word	0x000006d0
        /*01b8*/ 	.word	0x000000ff
        /*01bc*/ 	.word	0x00000068
        /*01c0*/ 	.short	0x0100
        /*01c2*/ 	.byte	0x04
	.zero		1


	//   ....[12]....
        /*01c4*/ 	.word	0x000006e0
        /*01c8*/ 	.word	0x000000ff
        /*01cc*/ 	.word	0x00000030
        /*01d0*/ 	.short	0x0100
        /*01d2*/ 	.byte	0x04
	.zero		1


	//   ....[13]....
        /*01d4*/ 	.word	0x000006f0
        /*01d8*/ 	.word	0x000000ff
        /*01dc*/ 	.word	0x00000070
        /*01e0*/ 	.short	0x0100
        /*01e2*/ 	.byte	0x04
	.zero		1


	//   ....[14]....
        /*01e4*/ 	.word	0x00000700
        /*01e8*/ 	.word	0x000000ff
        /*01ec*/ 	.word	0x00000038
        /*01f0*/ 	.short	0x0100
        /*01f2*/ 	.byte	0x04
	.zero		1


	//   ....[15]....
        /*01f4*/ 	.word	0x00000710
        /*01f8*/ 	.word	0x000000ff
        /*01fc*/ 	.word	0x00000078
        /*0200*/ 	.short	0x0100
        /*0202*/ 	.byte	0x04
	.zero		1


	//   ....[16]....
        /*0204*/ 	.word	0x00000850
        /*0208*/ 	.word	0x000000ff
        /*020c*/ 	.word	0x00000080
        /*0210*/ 	.short	0x0100
        /*0212*/ 	.byte	0x04
	.zero		1


	//   ....[17]....
        /*0214*/ 	.word	0x00000860
        /*0218*/ 	.word	0x000000ff
        /*021c*/ 	.word	0x000000a0
        /*0220*/ 	.short	0x0100
        /*0222*/ 	.byte	0x04
	.zero		1


	//   ....[18]....
        /*0224*/ 	.word	0x00000870
        /*0228*/ 	.word	0x000000ff
        /*022c*/ 	.word	0x00000088
        /*0230*/ 	.short	0x0100
        /*0232*/ 	.byte	0x04
	.zero		1


	//   ....[19]....
        /*0234*/ 	.word	0x00000880
        /*0238*/ 	.word	0x000000ff
        /*023c*/ 	.word	0x000000a8
        /*0240*/ 	.short	0x0100
        /*0242*/ 	.byte	0x04
	.zero		1


	//   ....[20]....
        /*0244*/ 	.word	0x00000890
        /*0248*/ 	.word	0x000000ff
        /*024c*/ 	.word	0x00000090
        /*0250*/ 	.short	0x0100
        /*0252*/ 	.byte	0x04
	.zero		1


	//   ....[21]....
        /*0254*/ 	.word	0x000008a0
        /*0258*/ 	.word	0x000000ff
        /*025c*/ 	.word	0x000000b0
        /*0260*/ 	.short	0x0100
        /*0262*/ 	.byte	0x04
	.zero		1


	//   ....[22]....
        /*0264*/ 	.word	0x000008b0
        /*0268*/ 	.word	0x000000ff
        /*026c*/ 	.word	0x00000098
        /*0270*/ 	.short	0x0100
        /*0272*/ 	.byte	0x04
	.zero		1


	//   ....[23]....
        /*0274*/ 	.word	0x000008c0
        /*0278*/ 	.word	0x000000ff
        /*027c*/ 	.word	0x000000b8
        /*0280*/ 	.short	0x0100
        /*0282*/ 	.byte	0x04
	.zero		1


	//   ....[24]....
        /*0284*/ 	.word	0x000009b0
        /*0288*/ 	.word	0x000000ff
        /*028c*/ 	.word	0x000000c0
        /*0290*/ 	.short	0x0100
        /*0292*/ 	.byte	0x06
	.zero		1


	//   ....[25]....
        /*0294*/ 	.word	0x000009c0
        /*0298*/ 	.word	0x000000ff
        /*029c*/ 	.word	0x000000c8
        /*02a0*/ 	.short	0x0100
        /*02a2*/ 	.byte	0x06
	.zero		1


	//   ....[26]....
        /*02a4*/ 	.word	0x00000b00
        /*02a8*/ 	.word	0x000000ff
        /*02ac*/ 	.word	0x000000d0
        /*02b0*/ 	.short	0x0100
        /*02b2*/ 	.byte	0x06
	.zero		1


	//   ....[27]....
        /*02b4*/ 	.word	0x00000b10
        /*02b8*/ 	.word	0x000000ff
        /*02bc*/ 	.word	0x000000d8
        /*02c0*/ 	.short	0x0100
        /*02c2*/ 	.byte	0x06
	.zero		1


	//   ....[28]....
        /*02c4*/ 	.word	0x00000c40
        /*02c8*/ 	.word	0x000000ff
        /*02cc*/ 	.word	0x000000e0
        /*02d0*/ 	.short	0x0100
        /*02d2*/ 	.byte	0x04
	.zero		1


	//   ....[29]....
        /*02d4*/ 	.word	0x00000c50
        /*02d8*/ 	.word	0x000000ff
        /*02dc*/ 	.word	0x000000f0
        /*02e0*/ 	.short	0x0100
        /*02e2*/ 	.byte	0x04
	.zero		1


	//   ....[30]....
        /*02e4*/ 	.word	0x00000c60
        /*02e8*/ 	.word	0x000000ff
        /*02ec*/ 	.word	0x000000e8
        /*02f0*/ 	.short	0x0100
        /*02f2*/ 	.byte	0x04
	.zero		1


	//   ....[31]....
        /*02f4*/ 	.word	0x00000c70
        /*02f8*/ 	.word	0x000000ff
        /*02fc*/ 	.word	0x000000f8
        /*0300*/ 	.short	0x0100
        /*0302*/ 	.byte	0x04
	.zero		1


	//   ....[32]....
        /*0304*/ 	.word	0x00001800
        /*0308*/ 	.word	0x000000ff
        /*030c*/ 	.word	0x00000040
        /*0310*/ 	.short	0x010a
        /*0312*/ 	.byte	0x04
	.zero		1


	//   ....[33]....
        /*0314*/ 	.word	0x00001a50
        /*0318*/ 	.word	0x000000ff
        /*031c*/ 	.word	0x00000040
        /*0320*/ 	.short	0x010a
        /*0322*/ 	.byte	0x09
	.zero		1


	//   ....[34]....
        /*0324*/ 	.word	0x00001be0
        /*0328*/ 	.word	0x000000ff
        /*032c*/ 	.word	0x00000040
        /*0330*/ 	.short	0x010a
        /*0332*/ 	.byte	0x07
	.zero		1


	//   ....[35]....
        /*0334*/ 	.word	0x00001db0
        /*0338*/ 	.word	0x000000ff
        /*033c*/ 	.word	0x000000c8
        /*0340*/ 	.short	0x0101
        /*0342*/ 	.byte	0x1f
	.zero		1


	//   ....[36]....
        /*0344*/ 	.word	0x00001dd0
        /*0348*/ 	.word	0x000000ff
        /*034c*/ 	.word	0x00000040
        /*0350*/ 	.short	0x010a
        /*0352*/ 	.byte	0x04
	.zero		1


	//   ....[37]....
        /*0354*/ 	.word	0x00001fe0
        /*0358*/ 	.word	0x000000ff
        /*035c*/ 	.word	0x00000040
        /*0360*/ 	.short	0x010a
        /*0362*/ 	.byte	0x09
	.zero		1


	//   ....[38]....
        /*0364*/ 	.word	0x00002170
        /*0368*/ 	.word	0x000000ff
        /*036c*/ 	.word	0x00000040
        /*0370*/ 	.short	0x010a
        /*0372*/ 	.byte	0x07
	.zero		1


	//   ....[39]....
        /*0374*/ 	.word	0x00002350
        /*0378*/ 	.word	0x000000ff
        /*037c*/ 	.word	0x000000d0
        /*0380*/ 	.short	0x010a
        /*0382*/ 	.byte	0x1f
	.zero		1


	//   ....[40]....
        /*0384*/ 	.word	0x00002410
        /*0388*/ 	.word	0x000000ff
        /*038c*/ 	.word	0x00000000
        /*0390*/ 	.short	0x0101
        /*0392*/ 	.byte	0x04
	.zero		1


	//   ....[41]....
        /*0394*/ 	.word	0x000029f0
        /*0398*/ 	.word	0x000000ff
        /*039c*/ 	.word	0x00000000
        /*03a0*/ 	.short	0x010a
        /*03a2*/ 	.byte	0x04
	.zero		1


	//   ....[42]....
        /*03a4*/ 	.word	0x00002a80
        /*03a8*/ 	.word	0x000000ff
        /*03ac*/ 	.word	0x00000000
        /*03b0*/ 	.short	0x010a
        /*03b2*/ 	.byte	0x05
	.zero		1


	//   ....[43]....
        /*03b4*/ 	.word	0x00002b10
        /*03b8*/ 	.word	0x000000ff
        /*03bc*/ 	.word	0x00000000
        /*03c0*/ 	.short	0x010a
        /*03c2*/ 	.byte	0x05
	.zero		1


	//   ....[44]....
        /*03c4*/ 	.word	0x00002ba0
        /*03c8*/ 	.word	0x000000ff
        /*03cc*/ 	.word	0x00000000
        /*03d0*/ 	.short	0x010a
        /*03d2*/ 	.byte	0x05
	.zero		1


	//   ....[45]....
        /*03d4*/ 	.word	0x00002c30
        /*03d8*/ 	.word	0x000000ff
        /*03dc*/ 	.word	0x00000000
        /*03e0*/ 	.short	0x010a
        /*03e2*/ 	.byte	0x05
	.zero		1


	//   ....[46]....
        /*03e4*/ 	.word	0x00002cc0
        /*03e8*/ 	.word	0x000000ff
        /*03ec*/ 	.word	0x00000000
        /*03f0*/ 	.short	0x010a
        /*03f2*/ 	.byte	0x05
	.zero		1


	//   ....[47]....
        /*03f4*/ 	.word	0x00002d50
        /*03f8*/ 	.word	0x000000ff
        /*03fc*/ 	.word	0x00000000
        /*0400*/ 	.short	0x010a
        /*0402*/ 	.byte	0x05
	.zero		1


	//   ....[48]....
        /*0404*/ 	.word	0x00002df0
        /*0408*/ 	.word	0x00000000
        /*040c*/ 	.word	0x00000000
        /*0410*/ 	.short	0x010a
        /*0412*/ 	.byte	0xff
	.zero		1


	//   ....[49]....
        /*0414*/ 	.word	0x00002f40
        /*0418*/ 	.word	0x000000ff
        /*041c*/ 	.word	0x000000d8
        /*0420*/ 	.short	0x010a
        /*0422*/ 	.byte	0x04
	.zero		1


	//   ....[50]....
        /*0424*/ 	.word	0x00002fe0
        /*0428*/ 	.word	0x000000ff
        /*042c*/ 	.word	0x000000d0
        /*0430*/ 	.short	0x010a
        /*0432*/ 	.byte	0x04
	.zero		1


	//   ....[51]....
        /*0434*/ 	.word	0x00003080
        /*0438*/ 	.word	0x000000ff
        /*043c*/ 	.word	0x00000000
        /*0440*/ 	.short	0x0101
        /*0442*/ 	.byte	0x05
	.zero		1


	//   ....[52]....
        /*0444*/ 	.word	0x000030c0
        /*0448*/ 	.word	0x000000ff
        /*044c*/ 	.word	0x000000d8
        /*0450*/ 	.short	0x0106
        /*0452*/ 	.byte	0x04
	.zero		1


	//   ....[53]....
        /*0454*/ 	.word	0x00003100
        /*0458*/ 	.word	0x00000000
        /*045c*/ 	.word	0x000000d8
        /*0460*/ 	.short	0x010a
        /*0462*/ 	.byte	0xff
	.zero		1


	//   ....[54]....
        /*0464*/ 	.word	0x00003670
        /*0468*/ 	.word	0x000000ff
        /*046c*/ 	.word	0x000000d0
        /*0470*/ 	.short	0x010a
        /*0472*/ 	.byte	0x14
	.zero		1


	//   ....[55]....
        /*0474*/ 	.word	0x00003720
        /*0478*/ 	.word	0x000000ff
        /*047c*/ 	.word	0x00000000
        /*0480*/ 	.short	0x0101
        /*0482*/ 	.byte	0x22
	.zero		1


	//   ....[56]....
        /*0484*/ 	.word	0x00003730
        /*0488*/ 	.word	0x000000ff
        /*048c*/ 	.word	0x000000f0
        /*0490*/ 	.short	0x010a
        /*0492*/ 	.byte	0x19
	.zero		1


	//   ....[57]....
        /*0494*/ 	.word	0x000037e0
        /*0498*/ 	.word	0x000000ff
        /*049c*/ 	.word	0x00000000
        /*04a0*/ 	.short	0x010a
        /*04a2*/ 	.byte	0x04
	.zero		1


	//   ....[58]....
        /*04a4*/ 	.word	0x00003830
        /*04a8*/ 	.word	0x000000ff
        /*04ac*/ 	.word	0x00000000
        /*04b0*/ 	.short	0x010a
        /*04b2*/ 	.byte	0x12
	.zero		1


	//   ....[59]....
        /*04b4*/ 	.word	0x00003980
        /*04b8*/ 	.word	0x000000ff
        /*04bc*/ 	.word	0x00000000
        /*04c0*/ 	.short	0x010a
        /*04c2*/ 	.byte	0x05
	.zero		1


	//   ....[60]....
        /*04c4*/ 	.word	0x00003c80
        /*04c8*/ 	.word	0x000000ff
        /*04cc*/ 	.word	0x00000000
        /*04d0*/ 	.short	0x010a
        /*04d2*/ 	.byte	0x04
	.zero		1


	//   ....[61]....
        /*04d4*/ 	.word	0x00003d10
        /*04d8*/ 	.word	0x000000ff
        /*04dc*/ 	.word	0x00000000
        /*04e0*/ 	.short	0x010a
        /*04e2*/ 	.byte	0x04
	.zero		1


	//   ....[62]....
        /*04e4*/ 	.word	0x000042b0
        /*04e8*/ 	.word	0x000000ff
        /*04ec*/ 	.word	0x000000d0
        /*04f0*/ 	.short	0x010a
        /*04f2*/ 	.byte	0x1f
	.zero		1


	//   ....[63]....
        /*04f4*/ 	.word	0x00004350
        /*04f8*/ 	.word	0x000000ff
        /*04fc*/ 	.word	0x00000000
        /*0500*/ 	.short	0x0101
        /*0502*/ 	.byte	0x31
	.zero		1


	//   ....[64]....
        /*0504*/ 	.word	0x000048a0
        /*0508*/ 	.word	0x000000ff
        /*050c*/ 	.word	0x000000c8
        /*0510*/ 	.short	0x010a
        /*0512*/ 	.byte	0x1f
	.zero		1


	//   ....[65]....
        /*0514*/ 	.word	0x00004a40
        /*0518*/ 	.word	0x000000ff
        /*051c*/ 	.word	0x000000a0
        /*0520*/ 	.short	0x010a
        /*0522*/ 	.byte	0x1f
	.zero		1


	//   ....[66]....
        /*0524*/ 	.word	0x00004c60
        /*0528*/ 	.word	0x000000ff
        /*052c*/ 	.word	0x00000080
        /*0530*/ 	.short	0x010b
        /*0532*/ 	.byte	0x1f
	.zero		1


	//   ....[67]....
        /*0534*/ 	.word	0x00004c70
        /*0538*/ 	.word	0x000000ff
        /*053c*/ 	.word	0x00000000
        /*0540*/ 	.short	0x0101
        /*0542*/ 	.byte	0x3b
	.zero		1


	//   ....[68]....
        /*0544*/ 	.word	0x00004c80
        /*0548*/ 	.word	0x000000ff
        /*054c*/ 	.word	0x000000a8
        /*0550*/ 	.short	0x010a
        /*0552*/ 	.byte	0x1f
	.zero		1


	//   ....[69]....
        /*0554*/ 	.word	0x00004de0
        /*0558*/ 	.word	0x000000ff
        /*055c*/ 	.word	0x00000088
        /*0560*/ 	.short	0x010b
        /*0562*/ 	.byte	0x1f
	.zero		1


	//   ....[70]....
        /*0564*/ 	.word	0x00004df0
        /*0568*/ 	.word	0x000000ff
        /*056c*/ 	.word	0x00000000
        /*0570*/ 	.short	0x0101
        /*0572*/ 	.byte	0x3a
	.zero		1


	//   ....[71]....
        /*0574*/ 	.word	0x00004e00
        /*0578*/ 	.word	0x000000ff
        /*057c*/ 	.word	0x000000b0
        /*0580*/ 	.short	0x010a
        /*0582*/ 	.byte	0x1f
	.zero		1


	//   ....[72]....
        /*0584*/ 	.word	0x00004f80
        /*0588*/ 	.word	0x000000ff
        /*058c*/ 	.word	0x00000090
        /*0590*/ 	.short	0x010b
        /*0592*/ 	.byte	0x1f
	.zero		1


	//   ....[73]....
        /*0594*/ 	.word	0x00004f90
        /*0598*/ 	.word	0x000000ff
        /*059c*/ 	.word	0x00000000
        /*05a0*/ 	.short	0x0101
        /*05a2*/ 	.byte	0x39
	.zero		1


	//   ....[74]....
        /*05a4*/ 	.word	0x00004fa0
        /*05a8*/ 	.word	0x000000ff
        /*05ac*/ 	.word	0x000000b8
        /*05b0*/ 	.short	0x010a
        /*05b2*/ 	.byte	0x1f
	.zero		1


	//   ....[75]....
        /*05b4*/ 	.word	0x00005160
        /*05b8*/ 	.word	0x000000ff
        /*05bc*/ 	.word	0x00000098
        /*05c0*/ 	.short	0x010b
        /*05c2*/ 	.byte	0x1f
	.zero		1


	//   ....[76]....
        /*05c4*/ 	.word	0x00005170
        /*05c8*/ 	.word	0x000000ff
        /*05cc*/ 	.word	0x00000000
        /*05d0*/ 	.short	0x0101
        /*05d2*/ 	.byte	0x38
	.zero		1


	//   ....[77]....
        /*05d4*/ 	.word	0x000051a0
        /*05d8*/ 	.word	0x000000ff
        /*05dc*/ 	.word	0x000000a0
        /*05e0*/ 	.short	0x010a
        /*05e2*/ 	.byte	0x1f
	.zero		1


	//   ....[78]....
        /*05e4*/ 	.word	0x000051c0
        /*05e8*/ 	.word	0x000000ff
        /*05ec*/ 	.word	0x000000a8
        /*05f0*/ 	.short	0x010a
        /*05f2*/ 	.byte	0x1f
	.zero		1


	//   ....[79]....
        /*05f4*/ 	.word	0x000051e0
        /*05f8*/ 	.word	0x000000ff
        /*05fc*/ 	.word	0x000000b0
        /*0600*/ 	.short	0x010a
        /*0602*/ 	.byte	0x1f
	.zero		1


	//   ....[80]....
        /*0604*/ 	.word	0x00005220
        /*0608*/ 	.word	0x00000000
        /*060c*/ 	.word	0x000000b8
        /*0610*/ 	.short	0x010a
        /*0612*/ 	.byte	0xff
	.zero		1


	//   ....[81]....
        /*0614*/ 	.word	0x00005600
        /*0618*/ 	.word	0x000000ff
        /*061c*/ 	.word	0x000000d0
        /*0620*/ 	.short	0x010a
        /*0622*/ 	.byte	0x30
	.zero		1


	//   ....[82]....
        /*0624*/ 	.word	0x000056d0
        /*0628*/ 	.word	0x000000ff
        /*062c*/ 	.word	0x00000000
        /*0630*/ 	.short	0x0101
        /*0632*/ 	.byte	0x04
	.zero		1


	//   ....[83]....
        /*0634*/ 	.word	0x00006320
        /*0638*/ 	.word	0x000000ff
        /*063c*/ 	.word	0x00000080
        /*0640*/ 	.short	0x010a
        /*0642*/ 	.byte	0x30
	.zero		1


	//   ....[84]....
        /*0644*/ 	.word	0x00006440
        /*0648*/ 	.word	0x00000046
        /*064c*/ 	.word	0x000000e0
        /*0650*/ 	.short	0x010a
        /*0652*/ 	.byte	0xff
	.zero		1


	//   ....[85]....
        /*0654*/ 	.word	0x00006540
        /*0658*/ 	.word	0x000000ff
        /*065c*/ 	.word	0x00000080
        /*0660*/ 	.short	0x010a
        /*0662*/ 	.byte	0x30
	.zero		1


	//   ....[86]....
        /*0664*/ 	.word	0x00006620
        /*0668*/ 	.word	0x00000046
        /*066c*/ 	.word	0x000000e0
        /*0670*/ 	.short	0x010a
        /*0672*/ 	.byte	0xff
	.zero		1


	//   ....[87]....
        /*0674*/ 	.word	0x00006d70
        /*0678*/ 	.word	0x00000000
        /*067c*/ 	.word	0x00000000
        /*0680*/ 	.short	0x0101
        /*0682*/ 	.byte	0xff
	.zero		1


	//   ....[88]....
        /*0684*/ 	.word	0x00006d80
        /*0688*/ 	.word	0x00000004
        /*068c*/ 	.word	0x00000080
        /*0690*/ 	.short	0x010a
        /*0692*/ 	.byte	0xff
	.zero		1


	//   ....[89]....
        /*0694*/ 	.word	0x00006e40
        /*0698*/ 	.word	0x00000004
        /*069c*/ 	.word	0x00000080
        /*06a0*/ 	.short	0x010a
        /*06a2*/ 	.byte	0xff
	.zero		1


	//   ....[90]....
        /*06a4*/ 	.word	0x00007610
        /*06a8*/ 	.word	0x00000000
        /*06ac*/ 	.word	0x00000000
        /*06b0*/ 	.short	0x0101
        /*06b2*/ 	.byte	0xff
	.zero		1


	//   ....[91]....
        /*06b4*/ 	.word	0x00007630
        /*06b8*/ 	.word	0x00000002
        /*06bc*/ 	.word	0x00000080
        /*06c0*/ 	.short	0x010a
        /*06c2*/ 	.byte	0xff
	.zero		1


	//   ....[92]....
        /*06c4*/ 	.word	0x000076e0
        /*06c8*/ 	.word	0x00000002
        /*06cc*/ 	.word	0x00000080
        /*06d0*/ 	.short	0x010a
        /*06d2*/ 	.byte	0xff
	.zero		1


	//   ....[93]....
        /*06d4*/ 	.word	0x00007ea0
        /*06d8*/ 	.word	0x00000000
        /*06dc*/ 	.word	0x00000000
        /*06e0*/ 	.short	0x0101
        /*06e2*/ 	.byte	0xff
	.zero		1


	//   ....[94]....
        /*06e4*/ 	.word	0x00007ec0
        /*06e8*/ 	.word	0x00000003
        /*06ec*/ 	.word	0x00000080
        /*06f0*/ 	.short	0x010a
        /*06f2*/ 	.byte	0xff
	.zero		1


	//   ....[95]....
        /*06f4*/ 	.word	0x00007f70
        /*06f8*/ 	.word	0x00000003
        /*06fc*/ 	.word	0x00000080
        /*0700*/ 	.short	0x010a
        /*0702*/ 	.byte	0xff
	.zero		1


	//   ....[96]....
        /*0704*/ 	.word	0x00008380
        /*0708*/ 	.word	0x000000ff
        /*070c*/ 	.word	0x00000000
        /*0710*/ 	.short	0x0101
        /*0712*/ 	.byte	0x04
	.zero		1


	//   ....[97]....
        /*0714*/ 	.word	0x000087a0
        /*0718*/ 	.word	0x00000000
        /*071c*/ 	.word	0x00000000
        /*0720*/ 	.short	0x0101
        /*0722*/ 	.byte	0xff
	.zero		1


	//   ....[98]....
        /*0724*/ 	.word	0x00008a10
        /*0728*/ 	.word	0x000000ff
        /*072c*/ 	.word	0x00000000
        /*0730*/ 	.short	0x0101
        /*0732*/ 	.byte	0x04
	.zero		1


	//   ....[99]....
        /*0734*/ 	.word	0x00008a40
        /*0738*/ 	.word	0x00000000
        /*073c*/ 	.word	0x00000040
        /*0740*/ 	.short	0x010a
        /*0742*/ 	.byte	0xff
	.zero		1


	//   ....[100]....
        /*0744*/ 	.word	0x00008aa0
        /*0748*/ 	.word	0x00000000
        /*074c*/ 	.word	0x00000040
        /*0750*/ 	.short	0x010a
        /*0752*/ 	.byte	0xff
	.zero		1


	//   ....[101]....
        /*0754*/ 	.word	0x00008b00
        /*0758*/ 	.word	0x00000000
        /*075c*/ 	.word	0x000000d0
        /*0760*/ 	.short	0x010a
        /*0762*/ 	.byte	0xff
	.zero		1


	//   ....[102]....
        /*0764*/ 	.word	0x00008b60
        /*0768*/ 	.word	0x00000000
        /*076c*/ 	.word	0x00000000
        /*0770*/ 	.short	0x010a
        /*0772*/ 	.byte	0xff
	.zero		1


	//   ....[103]....
        /*0774*/ 	.word	0x00008bc0
        /*0778*/ 	.word	0x00000000
        /*077c*/ 	.word	0x00000000
        /*0780*/ 	.short	0x010a
        /*0782*/ 	.byte	0xff
	.zero		1


	//   ....[104]....
        /*0784*/ 	.word	0x00008c20
        /*0788*/ 	.word	0x00000000
        /*078c*/ 	.word	0x00000000
        /*0790*/ 	.short	0x010a
        /*0792*/ 	.byte	0xff
	.zero		1


	//   ....[105]....
        /*0794*/ 	.word	0x00008c80
        /*0798*/ 	.word	0x00000000
        /*079c*/ 	.word	0x00000000
        /*07a0*/ 	.short	0x010a
        /*07a2*/ 	.byte	0xff
	.zero		1


	//   ....[106]....
        /*07a4*/ 	.word	0x00008ce0
        /*07a8*/ 	.word	0x00000000
        /*07ac*/ 	.word	0x00000000
        /*07b0*/ 	.short	0x010a
        /*07b2*/ 	.byte	0xff
	.zero		1


	//   ....[107]....
        /*07b4*/ 	.word	0x00008d40
        /*07b8*/ 	.word	0x00000000
        /*07bc*/ 	.word	0x00000000
        /*07c0*/ 	.short	0x010a
        /*07c2*/ 	.byte	0xff
	.zero		1


	//   ....[108]....
        /*07c4*/ 	.word	0x00008da0
        /*07c8*/ 	.word	0x00000000
        /*07cc*/ 	.word	0x00000000
        /*07d0*/ 	.short	0x010a
        /*07d2*/ 	.byte	0xff
	.zero		1


	//   ....[109]....
        /*07d4*/ 	.word	0x00008e00
        /*07d8*/ 	.word	0x00000004
        /*07dc*/ 	.word	0x000000d8
        /*07e0*/ 	.short	0x010a
        /*07e2*/ 	.byte	0xff
	.zero		1


	//   ....[110]....
        /*07e4*/ 	.word	0x00008e60
        /*07e8*/ 	.word	0x00000004
        /*07ec*/ 	.word	0x000000d0
        /*07f0*/ 	.short	0x010a
        /*07f2*/ 	.byte	0xff
	.zero		1


	//   ....[111]....
        /*07f4*/ 	.word	0x00008ec0
        /*07f8*/ 	.word	0x00000000
        /*07fc*/ 	.word	0x000000d0
        /*0800*/ 	.short	0x010a
        /*0802*/ 	.byte	0xff
	.zero		1


	//   ....[112]....
        /*0804*/ 	.word	0x00008f20
        /*0808*/ 	.word	0x00000004
        /*080c*/ 	.word	0x000000f0
        /*0810*/ 	.short	0x010a
        /*0812*/ 	.byte	0xff
	.zero		1


	//   ....[113]....
        /*0814*/ 	.word	0x00008f80
        /*0818*/ 	.word	0x00000000
        /*081c*/ 	.word	0x00000000
        /*0820*/ 	.short	0x010a
        /*0822*/ 	.byte	0xff
	.zero		1


	//   ....[114]....
        /*0824*/ 	.word	0x00008fe0
        /*0828*/ 	.word	0x00000000
        /*082c*/ 	.word	0x00000000
        /*0830*/ 	.short	0x010a
        /*0832*/ 	.byte	0xff
	.zero		1


	//   ....[115]....
        /*0834*/ 	.word	0x00009040
        /*0838*/ 	.word	0x00000000
        /*083c*/ 	.word	0x00000000
        /*0840*/ 	.short	0x010a
        /*0842*/ 	.byte	0xff
	.zero		1


	//   ....[116]....
        /*0844*/ 	.word	0x000090a0
        /*0848*/ 	.word	0x00000002
        /*084c*/ 	.word	0x000000d0
        /*0850*/ 	.short	0x010a
        /*0852*/ 	.byte	0xff
	.zero		1


	//   ....[117]....
        /*0854*/ 	.word	0x00009100
        /*0858*/ 	.word	0x00000002
        /*085c*/ 	.word	0x000000c8
        /*0860*/ 	.short	0x010a
        /*0862*/ 	.byte	0xff
	.zero		1


	//   ....[118]....
        /*0864*/ 	.word	0x00009160
        /*0868*/ 	.word	0x00000002
        /*086c*/ 	.word	0x000000a0
        /*0870*/ 	.short	0x010a
        /*0872*/ 	.byte	0xff
	.zero		1


	//   ....[119]....
        /*0874*/ 	.word	0x000091c0
        /*0878*/ 	.word	0x00000002
        /*087c*/ 	.word	0x000000a8
        /*0880*/ 	.short	0x010a
        /*0882*/ 	.byte	0xff
	.zero		1


	//   ....[120]....
        /*0884*/ 	.word	0x00009220
        /*0888*/ 	.word	0x00000002
        /*088c*/ 	.word	0x000000b0
        /*0890*/ 	.short	0x010a
        /*0892*/ 	.byte	0xff
	.zero		1


	//   ....[121]....
        /*0894*/ 	.word	0x00009280
        /*0898*/ 	.word	0x00000002
        /*089c*/ 	.word	0x000000b8
        /*08a0*/ 	.short	0x010a
        /*08a2*/ 	.byte	0xff
	.zero		1


	//   ....[122]....
        /*08a4*/ 	.word	0x000092e0
        /*08a8*/ 	.word	0x00000000
        /*08ac*/ 	.word	0x000000a0
        /*08b0*/ 	.short	0x010a
        /*08b2*/ 	.byte	0xff
	.zero		1


	//   ....[123]....
        /*08b4*/ 	.word	0x00009340
        /*08b8*/ 	.word	0x00000000
        /*08bc*/ 	.word	0x000000a8
        /*08c0*/ 	.short	0x010a
        /*08c2*/ 	.byte	0xff
	.zero		1


	//   ....[124]....
        /*08c4*/ 	.word	0x000093a0
        /*08c8*/ 	.word	0x00000000
        /*08cc*/ 	.word	0x000000b0
        /*08d0*/ 	.short	0x010a
        /*08d2*/ 	.byte	0xff
	.zero		1


	//   ....[125]....
        /*08d4*/ 	.word	0x00009400
        /*08d8*/ 	.word	0x00000000
        /*08dc*/ 	.word	0x000000d0
        /*08e0*/ 	.short	0x010a
        /*08e2*/ 	.byte	0xff
	.zero		1


	//   ....[126]....
        /*08e4*/ 	.word	0x00009460
        /*08e8*/ 	.word	0x00000002
        /*08ec*/ 	.word	0x00000080
        /*08f0*/ 	.short	0x010a
        /*08f2*/ 	.byte	0xff
	.zero		1


	//   ....[127]....
        /*08f4*/ 	.word	0x000094b0
        /*08f8*/ 	.word	0x00000046
        /*08fc*/ 	.word	0x000000e0
        /*0900*/ 	.short	0x010a
        /*0902*/ 	.byte	0xff
	.zero		1


	//   ....[128]....
        /*0904*/ 	.word	0x00009500
        /*0908*/ 	.word	0x00000004
        /*090c*/ 	.word	0x00000080
        /*0910*/ 	.short	0x010a
        /*0912*/ 	.byte	0xff
	.zero		1


	//   ....[129]....
        /*0914*/ 	.word	0x00009550
        /*0918*/ 	.word	0x00000002
        /*091c*/ 	.word	0x00000080
        /*0920*/ 	.short	0x010a
        /*0922*/ 	.byte	0xff
	.zero		1


	//   ....[130]....
        /*0924*/ 	.word	0x000095a0
        /*0928*/ 	.word	0x00000003
        /*092c*/ 	.word	0x00000080
        /*0930*/ 	.short	0x010a
        /*0932*/ 	.byte	0xff
	.zero		1


	//----- nvinfo : EIATTR_NUM_MBARRIERS
	.align		4
.L_47:
        /*0934*/ 	.byte	0x03, 0x38
        /*0936*/ 	.short	0x0020


	//----- nvinfo : EIATTR_EXIT_INSTR_OFFSETS
	.align		4
        /*0938*/ 	.byte	0x04, 0x1c
        /*093a*/ 	.short	(.L_49 - .L_48)


	//   ....[0]....
.L_48:
        /*093c*/ 	.word	0x00002e20


	//   ....[1]....
        /*0940*/ 	.word	0x000030d0


	//   ....[2]....
        /*0944*/ 	.word	0x00003130


	//   ....[3]....
        /*0948*/ 	.word	0x00003f80


	//   ....[4]....
        /*094c*/ 	.word	0x00005250


	//   ....[5]....
        /*0950*/ 	.word	0x00005290


	//   ....[6]....
        /*0954*/ 	.word	0x000088f0


	//   ....[7]....
        /*0958*/ 	.word	0x00008970


	//   ....[8]....
        /*095c*/ 	.word	0x000089a0


	//   ....[9]....
        /*0960*/ 	.word	0x00008a20


	//----- nvinfo : EIATTR_MAX_THREADS
	.align		4
.L_49:
        /*0964*/ 	.byte	0x04, 0x05
        /*0966*/ 	.short	(.L_51 - .L_50)
.L_50:
        /*0968*/ 	.word	0x00000100
        /*096c*/ 	.word	0x00000001
        /*0970*/ 	.word	0x00000001


	//----- nvinfo : EIATTR_CRS_STACK_SIZE
	.align		4
.L_51:
        /*0974*/ 	.byte	0x04, 0x1e
        /*0976*/ 	.short	(.L_53 - .L_52)
.L_52:
        /*0978*/ 	.word	0x00000000


	//----- nvinfo : EIATTR_CBANK_PARAM_SIZE
	.align		4
.L_53:
        /*097c*/ 	.byte	0x03, 0x19
        /*097e*/ 	.short	0x0800


	//----- nvinfo : EIATTR_PARAM_CBANK
	.align		4
        /*0980*/ 	.byte	0x04, 0x0a
        /*0982*/ 	.short	(.L_55 - .L_54)
	.align		4
.L_54:
        /*0984*/ 	.word	index@(.nv.constant0._ZN7cutlass13device_kernelINS_4conv6kernel13ConvUniversalINS1_16ConvProblemShapeILNS1_8OperatorE0ELi2EEENS1_10collective14CollectiveConvINS1_47MainloopSm100TmaUmmaWarpSpecializedImplicitGemmILS5_0ELi8ELi2ELi1ELi2EN4cute5tupleIJNSA_1CILi2EEENSC_ILi1EEESE_EEEEENSB_IJNSC_ILi64EEENSC_ILi128EEENSB_IJSH_EEEEEENS_6half_tESL_NSA_8TiledMMAINSA_8MMA_AtomIJNSA_20SM100_MMA_F16BF16_SSISL_SL_fLi64ELi128ELNSA_4UMMA5MajorE0ELSQ_0ELNSP_7ScaleInE0ELSR_0EEEEEENSA_6LayoutINSB_IJSE_SE_SE_EEENSB_IJNSC_ILi0EEESW_SW_EEEEENSB_IJNSA_10UnderscoreESZ_SZ_EEEEENS7_6detail27Sm100ImplicitGemmTileTraitsINSA_20SM90_TMA_LOAD_IM2COLENSA_14ComposedLayoutINSA_7SwizzleILi3ELi4ELi3EEENSA_18smem_ptr_flag_bitsILi16EEENSU_INSB_IJNSC_ILi8EEESH_EEENSB_IJSH_SE_EEEEEEEvEENS13_INSA_23SM90_TMA_LOAD_MULTICASTES1E_vEEEENS_8epilogue10collective18CollectiveEpilogueINS1J_23Sm100TmaWarpSpecializedILi4ELi2ELi16ELb1ELb0EEEJSK_NSB_IJNSU_ISH_SE_EENSU_INSC_ILi32EEESE_EEEEESL_NSB_IJNSB_IJlllEEESE_SW_EEESL_S1T_NS1J_6fusion15FusionCallbacksIS1N_NS1U_17LinearCombinationISL_fSL_fLNS_15FloatRoundStyleE2EEESK_S1R_JEEENSA_5SM1004TMEM4LOAD26SM100_TMEM_LOAD_16dp256b4xES14_NS15_INS16_ILi2ELi4ELi3EEES19_NSU_INSB_IJS1A_S1P_EEENSB_IJS1P_SE_EEEEEEENSA_17SM75_U32x4_LDSM_NENSA_21SM90_TMA_STORE_IM2COLES28_NSA_17SM90_U32x4_STSM_NENSA_39AutoVectorizingCopyWithAssumedAlignmentILi128EEEEEEvvEEEEvNT_6ParamsE)
        /*0988*/ 	.short	0x0380
        /*098a*/ 	.short	0x0800


	//----- nvinfo : EIATTR_SW_WAR
	.align		4
.L_55:
        /*098c*/ 	.byte	0x04, 0x36
        /*098e*/ 	.short	(.L_57 - .L_56)
.L_56:
        /*0990*/ 	.word	0x00000008
.L_57:


//--------------------- .nv.callgraph             --------------------------
	.section	.nv.callgraph,"",@"SHT_CUDA_CALLGRAPH"
	.align	4
	.sectionentsize	8
	.align		4
        /*0000*/ 	.word	0x00000000
	.align		4
        /*0004*/ 	.word	0xffffffff
	.align		4
        /*0008*/ 	.word	index@(_ZN7cutlass13device_kernelINS_4conv6kernel13ConvUniversalINS1_16ConvProblemShapeILNS1_8OperatorE0ELi2EEENS1_10collective14CollectiveConvINS1_47MainloopSm100TmaUmmaWarpSpecializedImplicitGemmILS5_0ELi8ELi2ELi1ELi2EN4cute5tupleIJNSA_1CILi2EEENSC_ILi1EEESE_EEEEENSB_IJNSC_ILi64EEENSC_ILi128EEENSB_IJSH_EEEEEENS_6half_tESL_NSA_8TiledMMAINSA_8MMA_AtomIJNSA_20SM100_MMA_F16BF16_SSISL_SL_fLi64ELi128ELNSA_4UMMA5MajorE0ELSQ_0ELNSP_7ScaleInE0ELSR_0EEEEEENSA_6LayoutINSB_IJSE_SE_SE_EEENSB_IJNSC_ILi0EEESW_SW_EEEEENSB_IJNSA_10UnderscoreESZ_SZ_EEEEENS7_6detail27Sm100ImplicitGemmTileTraitsINSA_20SM90_TMA_LOAD_IM2COLENSA_14ComposedLayoutINSA_7SwizzleILi3ELi4ELi3EEENSA_18smem_ptr_flag_bitsILi16EEENSU_INSB_IJNSC_ILi8EEESH_EEENSB_IJSH_SE_EEEEEEEvEENS13_INSA_23SM90_TMA_LOAD_MULTICASTES1E_vEEEENS_8epilogue10collective18CollectiveEpilogueINS1J_23Sm100TmaWarpSpecializedILi4ELi2ELi16ELb1ELb0EEEJSK_NSB_IJNSU_ISH_SE_EENSU_INSC_ILi32EEESE_EEEEESL_NSB_IJNSB_IJlllEEESE_SW_EEESL_S1T_NS1J_6fusion15FusionCallbacksIS1N_NS1U_17LinearCombinationISL_fSL_fLNS_15FloatRoundStyleE2EEESK_S1R_JEEENSA_5SM1004TMEM4LOAD26SM100_TMEM_LOAD_16dp256b4xES14_NS15_INS16_ILi2ELi4ELi3EEES19_NSU_INSB_IJS1A_S1P_EEENSB_IJS1P_SE_EEEEEEENSA_17SM75_U32x4_LDSM_NENSA_21SM90_TMA_STORE_IM2COLES28_NSA_17SM90_U32x4_STSM_NENSA_39AutoVectorizingCopyWithAssumedAlignmentILi128EEEEEEvvEEEEvNT_6ParamsE)
	.align		4
        /*000c*/ 	.word	index@(__assertfail)
	.align		4
        /*0010*/ 	.word	0x00000000
	.align		4
        /*0014*/ 	.word	0xfffffffe
	.align		4
        /*0018*/ 	.word	0x00000000
	.align		4
        /*001c*/ 	.word	0xfffffffd
	.align		4
        /*0020*/ 	.word	0x00000000
	.align		4
        /*0024*/ 	.word	0xfffffffc


//--------------------- .nv.constant4             --------------------------
	.section	.nv.constant4,"a",@progbits
	.align	8
	.align		8
.nv.constant4:
        /*0000*/ 	.dword	__assertfail
	.align		8
        /*0008*/ 	.dword	__unnamed_1
	.align		8
        /*0010*/ 	.dword	__unnamed_2
	.align		8
        /*0018*/ 	.dword	_ZN39_INTERNAL_b796223c_4_k_cu_672c3307_34184cuda3std3__45__cpo5beginE
	.align		8
        /*0020*/ 	.dword	_ZN39_INTERNAL_b796223c_4_k_cu_672c3307_34184cuda3std3__45__cpo3endE
	.align		8
        /*0028*/ 	.dword	_ZN39_INTERNAL_b796223c_4_k_cu_672c3307_34184cuda3std3__45__cpo6cbeginE
	.align		8
        /*0030*/ 	.dword	_ZN39_INTERNAL_b796223c_4_k_cu_672c3307_34184cuda3std3__45__cpo4cendE
	.align		8
        /*0038*/ 	.dword	_ZN39_INTERNAL_b796223c_4_k_cu_672c3307_34184cuda3std3__441_GLOBAL__N__b796223c_4_k_cu_672c3307_34186ignoreE
	.align		8
        /*0040*/ 	.dword	_ZN39_INTERNAL_b796223c_4_k_cu_672c3307_34184cuda3std3__419piecewise_constructE
	.align		8
        /*0048*/ 	.dword	_ZN39_INTERNAL_b796223c_4_k_cu_672c3307_34184cuda3std3__48in_placeE
	.align		8
        /*0050*/ 	.dword	_ZN39_INTERNAL_b796223c_4_k_cu_672c3307_34184cuda3std6ranges3__45__cpo4swapE
	.align		8
        /*0058*/ 	.dword	_ZN39_INTERNAL_b796223c_4_k_cu_672c3307_34184cuda3std6ranges3__45__cpo9iter_moveE
	.align		8
        /*0060*/ 	.dword	_ZN39_INTERNAL_b796223c_4_k_cu_672c3307_34184cute7productE
	.align		8
        /*0068*/ 	.dword	_ZN39_INTERNAL_b796223c_4_k_cu_672c3307_34184cute1_E
	.align		8
        /*0070*/ 	.dword	$str$27
	.align		8
        /*0078*/ 	.dword	$str$28
	.align		8
        /*0080*/ 	.dword	$str$29
	.align		8
        /*0088*/ 	.dword	$str$30


//--------------------- .text._ZN7cutlass13device_kernelINS_4conv6kernel13ConvUniversalINS1_16ConvProblemShapeILNS1_8OperatorE0ELi2EEENS1_10collective14CollectiveConvINS1_47MainloopSm100TmaUmmaWarpSpecializedImplicitGemmILS5_0ELi8ELi2ELi1ELi2EN4cute5tupleIJNSA_1CILi2EEENSC_ILi1EEESE_EEEEENSB_IJNSC_ILi64EEENSC_ILi128EEENSB_IJSH_EEEEEENS_6half_tESL_NSA_8TiledMMAINSA_8MMA_AtomIJNSA_20SM100_MMA_F16BF16_SSISL_SL_fLi64ELi128ELNSA_4UMMA5MajorE0ELSQ_0ELNSP_7ScaleInE0ELSR_0EEEEEENSA_6LayoutINSB_IJSE_SE_SE_EEENSB_IJNSC_ILi0EEESW_SW_EEEEENSB_IJNSA_10UnderscoreESZ_SZ_EEEEENS7_6detail27Sm100ImplicitGemmTileTraitsINSA_20SM90_TMA_LOAD_IM2COLENSA_14ComposedLayoutINSA_7SwizzleILi3ELi4ELi3EEENSA_18smem_ptr_flag_bitsILi16EEENSU_INSB_IJNSC_ILi8EEESH_EEENSB_IJSH_SE_EEEEEEEvEENS13_INSA_23SM90_TMA_LOAD_MULTICASTES1E_vEEEENS_8epilogue10collective18CollectiveEpilogueINS1J_23Sm100TmaWarpSpecializedILi4ELi2ELi16ELb1ELb0EEEJSK_NSB_IJNSU_ISH_SE_EENSU_INSC_ILi32EEESE_EEEEESL_NSB_IJNSB_IJlllEEESE_SW_EEESL_S1T_NS1J_6fusion15FusionCallbacksIS1N_NS1U_17LinearCombinationISL_fSL_fLNS_15FloatRoundStyleE2EEESK_S1R_JEEENSA_5SM1004TMEM4LOAD26SM100_TMEM_LOAD_16dp256b4xES14_NS15_INS16_ILi2ELi4ELi3EEES19_NSU_INSB_IJS1A_S1P_EEENSB_IJS1P_SE_EEEEEEENSA_17SM75_U32x4_LDSM_NENSA_21SM90_TMA_STORE_IM2COLES28_NSA_17SM90_U32x4_STSM_NENSA_39AutoVectorizingCopyWithAssumedAlignmentILi128EEEEEEvvEEEEvNT_6ParamsE --------------------------
	.section	.text._ZN7cutlass13device_kernelINS_4conv6kernel13ConvUniversalINS1_16ConvProblemShapeILNS1_8OperatorE0ELi2EEENS1_10collective14CollectiveConvINS1_47MainloopSm100TmaUmmaWarpSpecializedImplicitGemmILS5_0ELi8ELi2ELi1ELi2EN4cute5tupleIJNSA_1CILi2EEENSC_ILi1EEESE_EEEEENSB_IJNSC_ILi64EEENSC_ILi128EEENSB_IJSH_EEEEEENS_6half_tESL_NSA_8TiledMMAINSA_8MMA_AtomIJNSA_20SM100_MMA_F16BF16_SSISL_SL_fLi64ELi128ELNSA_4UMMA5MajorE0ELSQ_0ELNSP_7ScaleInE0ELSR_0EEEEEENSA_6LayoutINSB_IJSE_SE_SE_EEENSB_IJNSC_ILi0EEESW_SW_EEEEENSB_IJNSA_10UnderscoreESZ_SZ_EEEEENS7_6detail27Sm100ImplicitGemmTileTraitsINSA_20SM90_TMA_LOAD_IM2COLENSA_14ComposedLayoutINSA_7SwizzleILi3ELi4ELi3EEENSA_18smem_ptr_flag_bitsILi16EEENSU_INSB_IJNSC_ILi8EEESH_EEENSB_IJSH_SE_EEEEEEEvEENS13_INSA_23SM90_TMA_LOAD_MULTICASTES1E_vEEEENS_8epilogue10collective18CollectiveEpilogueINS1J_23Sm100TmaWarpSpecializedILi4ELi2ELi16ELb1ELb0EEEJSK_NSB_IJNSU_ISH_SE_EENSU_INSC_ILi32EEESE_EEEEESL_NSB_IJNSB_IJlllEEESE_SW_EEESL_S1T_NS1J_6fusion15FusionCallbacksIS1N_NS1U_17LinearCombinationISL_fSL_fLNS_15FloatRoundStyleE2EEESK_S1R_JEEENSA_5SM1004TMEM4LOAD26SM100_TMEM_LOAD_16dp256b4xES14_NS15_INS16_ILi2ELi4ELi3EEES19_NSU_INSB_IJS1A_S1P_EEENSB_IJS1P_SE_EEEEEEENSA_17SM75_U32x4_LDSM_NENSA_21SM90_TMA_STORE_IM2COLES28_NSA_17SM90_U32x4_STSM_NENSA_39AutoVectorizingCopyWithAssumedAlignmentILi128EEEEEEvvEEEEvNT_6ParamsE,"ax",@progbits
	.align	128
.text._ZN7cutlass13device_kernelINS_4conv6kernel13ConvUniversalINS1_16ConvProblemShapeILNS1_8OperatorE0ELi2EEENS1_10collective14CollectiveConvINS1_47MainloopSm100TmaUmmaWarpSpecializedImplicitGemmILS5_0ELi8ELi2ELi1ELi2EN4cute5tupleIJNSA_1CILi2EEENSC_ILi1EEESE_EEEEENSB_IJNSC_ILi64EEENSC_ILi128EEENSB_IJSH_EEEEEENS_6half_tESL_NSA_8TiledMMAINSA_8MMA_AtomIJNSA_20SM100_MMA_F16BF16_SSISL_SL_fLi64ELi128ELNSA_4UMMA5MajorE0ELSQ_0ELNSP_7ScaleInE0ELSR_0EEEEEENSA_6LayoutINSB_IJSE_SE_SE_EEENSB_IJNSC_ILi0EEESW_SW_EEEEENSB_IJNSA_10UnderscoreESZ_SZ_EEEEENS7_6detail27Sm100ImplicitGemmTileTraitsINSA_20SM90_TMA_LOAD_IM2COLENSA_14ComposedLayoutINSA_7SwizzleILi3ELi4ELi3EEENSA_18smem_ptr_flag_bitsILi16EEENSU_INSB_IJNSC_ILi8EEESH_EEENSB_IJSH_SE_EEEEEEEvEENS13_INSA_23SM90_TMA_LOAD_MULTICASTES1E_vEEEENS_8epilogue10collective18CollectiveEpilogueINS1J_23Sm100TmaWarpSpecializedILi4ELi2ELi16ELb1ELb0EEEJSK_NSB_IJNSU_ISH_SE_EENSU_INSC_ILi32EEESE_EEEEESL_NSB_IJNSB_IJlllEEESE_SW_EEESL_S1T_NS1J_6fusion15FusionCallbacksIS1N_NS1U_17LinearCombinationISL_fSL_fLNS_15FloatRoundStyleE2EEESK_S1R_JEEENSA_5SM1004TMEM4LOAD26SM100_TMEM_LOAD_16dp256b4xES14_NS15_INS16_ILi2ELi4ELi3EEES19_NSU_INSB_IJS1A_S1P_EEENSB_IJS1P_SE_EEEEEEENSA_17SM75_U32x4_LDSM_NENSA_21SM90_TMA_STORE_IM2COLES28_NSA_17SM90_U32x4_STSM_NENSA_39AutoVectorizingCopyWithAssumedAlignmentILi128EEEEEEvvEEEEvNT_6ParamsE:
        .type           _ZN7cutlass13device_kernelINS_4conv6kernel13ConvUniversalINS1_16ConvProblemShapeILNS1_8OperatorE0ELi2EEENS1_10collective14CollectiveConvINS1_47MainloopSm100TmaUmmaWarpSpecializedImplicitGemmILS5_0ELi8ELi2ELi1ELi2EN4cute5tupleIJNSA_1CILi2EEENSC_ILi1EEESE_EEEEENSB_IJNSC_ILi64EEENSC_ILi128EEENSB_IJSH_EEEEEENS_6half_tESL_NSA_8TiledMMAINSA_8MMA_AtomIJNSA_20SM100_MMA_F16BF16_SSISL_SL_fLi64ELi128ELNSA_4UMMA5MajorE0ELSQ_0ELNSP_7ScaleInE0ELSR_0EEEEEENSA_6LayoutINSB_IJSE_SE_SE_EEENSB_IJNSC_ILi0EEESW_SW_EEEEENSB_IJNSA_10UnderscoreESZ_SZ_EEEEENS7_6detail27Sm100ImplicitGemmTileTraitsINSA_20SM90_TMA_LOAD_IM2COLENSA_14ComposedLayoutINSA_7SwizzleILi3ELi4ELi3EEENSA_18smem_ptr_flag_bitsILi16EEENSU_INSB_IJNSC_ILi8EEESH_EEENSB_IJSH_SE_EEEEEEEvEENS13_INSA_23SM90_TMA_LOAD_MULTICASTES1E_vEEEENS_8epilogue10collective18CollectiveEpilogueINS1J_23Sm100TmaWarpSpecializedILi4ELi2ELi16ELb1ELb0EEEJSK_NSB_IJNSU_ISH_SE_EENSU_INSC_ILi32EEESE_EEEEESL_NSB_IJNSB_IJlllEEESE_SW_EEESL_S1T_NS1J_6fusion15FusionCallbacksIS1N_NS1U_17LinearCombinationISL_fSL_fLNS_15FloatRoundStyleE2EEESK_S1R_JEEENSA_5SM1004TMEM4LOAD26SM100_TMEM_LOAD_16dp256b4xES14_NS15_INS16_ILi2ELi4ELi3EEES19_NSU_INSB_IJS1A_S1P_EEENSB_IJS1P_SE_EEEEEEENSA_17SM75_U32x4_LDSM_NENSA_21SM90_TMA_STORE_IM2COLES28_NSA_17SM90_U32x4_STSM_NENSA_39AutoVectorizingCopyWithAssumedAlignmentILi128EEEEEEvvEEEEvNT_6ParamsE,@function
        .size           _ZN7cutlass13device_kernelINS_4conv6kernel13ConvUniversalINS1_16ConvProblemShapeILNS1_8OperatorE0ELi2EEENS1_10collective14CollectiveConvINS1_47MainloopSm100TmaUmmaWarpSpecializedImplicitGemmILS5_0ELi8ELi2ELi1ELi2EN4cute5tupleIJNSA_1CILi2EEENSC_ILi1EEESE_EEEEENSB_IJNSC_ILi64EEENSC_ILi128EEENSB_IJSH_EEEEEENS_6half_tESL_NSA_8TiledMMAINSA_8MMA_AtomIJNSA_20SM100_MMA_F16BF16_SSISL_SL_fLi64ELi128ELNSA_4UMMA5MajorE0ELSQ_0ELNSP_7ScaleInE0ELSR_0EEEEEENSA_6LayoutINSB_IJSE_SE_SE_EEENSB_IJNSC_ILi0EEESW_SW_EEEEENSB_IJNSA_10UnderscoreESZ_SZ_EEEEENS7_6detail27Sm100ImplicitGemmTileTraitsINSA_20SM90_TMA_LOAD_IM2COLENSA_14ComposedLayoutINSA_7SwizzleILi3ELi4ELi3EEENSA_18smem_ptr_flag_bitsILi16EEENSU_INSB_IJNSC_ILi8EEESH_EEENSB_IJSH_SE_EEEEEEEvEENS13_INSA_23SM90_TMA_LOAD_MULTICASTES1E_vEEEENS_8epilogue10collective18CollectiveEpilogueINS1J_23Sm100TmaWarpSpecializedILi4ELi2ELi16ELb1ELb0EEEJSK_NSB_IJNSU_ISH_SE_EENSU_INSC_ILi32EEESE_EEEEESL_NSB_IJNSB_IJlllEEESE_SW_EEESL_S1T_NS1J_6fusion15FusionCallbacksIS1N_NS1U_17LinearCombinationISL_fSL_fLNS_15FloatRoundStyleE2EEESK_S1R_JEEENSA_5SM1004TMEM4LOAD26SM100_TMEM_LOAD_16dp256b4xES14_NS15_INS16_ILi2ELi4ELi3EEES19_NSU_INSB_IJS1A_S1P_EEENSB_IJS1P_SE_EEEEEEENSA_17SM75_U32x4_LDSM_NENSA_21SM90_TMA_STORE_IM2COLES28_NSA_17SM90_U32x4_STSM_NENSA_39AutoVectorizingCopyWithAssumedAlignmentILi128EEEEEEvvEEEEvNT_6ParamsE,(.L_x_186 - _ZN7cutlass13device_kernelINS_4conv6kernel13ConvUniversalINS1_16ConvProblemShapeILNS1_8OperatorE0ELi2EEENS1_10collective14CollectiveConvINS1_47MainloopSm100TmaUmmaWarpSpecializedImplicitGemmILS5_0ELi8ELi2ELi1ELi2EN4cute5tupleIJNSA_1CILi2EEENSC_ILi1EEESE_EEEEENSB_IJNSC_ILi64EEENSC_ILi128EEENSB_IJSH_EEEEEENS_6half_tESL_NSA_8TiledMMAINSA_8MMA_AtomIJNSA_20SM100_MMA_F16BF16_SSISL_SL_fLi64ELi128ELNSA_4UMMA5MajorE0ELSQ_0ELNSP_7ScaleInE0ELSR_0EEEEEENSA_6LayoutINSB_IJSE_SE_SE_EEENSB_IJNSC_ILi0EEESW_SW_EEEEENSB_IJNSA_10UnderscoreESZ_SZ_EEEEENS7_6detail27Sm100ImplicitGemmTileTraitsINSA_20SM90_TMA_LOAD_IM2COLENSA_14ComposedLayoutINSA_7SwizzleILi3ELi4ELi3EEENSA_18smem_ptr_flag_bitsILi16EEENSU_INSB_IJNSC_ILi8EEESH_EEENSB_IJSH_SE_EEEEEEEvEENS13_INSA_23SM90_TMA_LOAD_MULTICASTES1E_vEEEENS_8epilogue10collective18CollectiveEpilogueINS1J_23Sm100TmaWarpSpecializedILi4ELi2ELi16ELb1ELb0EEEJSK_NSB_IJNSU_ISH_SE_EENSU_INSC_ILi32EEESE_EEEEESL_NSB_IJNSB_IJlllEEESE_SW_EEESL_S1T_NS1J_6fusion15FusionCallbacksIS1N_NS1U_17LinearCombinationISL_fSL_fLNS_15FloatRoundStyleE2EEESK_S1R_JEEENSA_5SM1004TMEM4LOAD26SM100_TMEM_LOAD_16dp256b4xES14_NS15_INS16_ILi2ELi4ELi3EEES19_NSU_INSB_IJS1A_S1P_EEENSB_IJS1P_SE_EEEEEEENSA_17SM75_U32x4_LDSM_NENSA_21SM90_TMA_STORE_IM2COLES28_NSA_17SM90_U32x4_STSM_NENSA_39AutoVectorizingCopyWithAssumedAlignmentILi128EEEEEEvvEEEEvNT_6ParamsE)
        .other          _ZN7cutlass13device_kernelINS_4conv6kernel13ConvUniversalINS1_16ConvProblemShapeILNS1_8OperatorE0ELi2EEENS1_10collective14CollectiveConvINS1_47MainloopSm100TmaUmmaWarpSpecializedImplicitGemmILS5_0ELi8ELi2ELi1ELi2EN4cute5tupleIJNSA_1CILi2EEENSC_ILi1EEESE_EEEEENSB_IJNSC_ILi64EEENSC_ILi128EEENSB_IJSH_EEEEEENS_6half_tESL_NSA_8TiledMMAINSA_8MMA_AtomIJNSA_20SM100_MMA_F16BF16_SSISL_SL_fLi64ELi128ELNSA_4UMMA5MajorE0ELSQ_0ELNSP_7ScaleInE0ELSR_0EEEEEENSA_6LayoutINSB_IJSE_SE_SE_EEENSB_IJNSC_ILi0EEESW_SW_EEEEENSB_IJNSA_10UnderscoreESZ_SZ_EEEEENS7_6detail27Sm100ImplicitGemmTileTraitsINSA_20SM90_TMA_LOAD_IM2COLENSA_14ComposedLayoutINSA_7SwizzleILi3ELi4ELi3EEENSA_18smem_ptr_flag_bitsILi16EEENSU_INSB_IJNSC_ILi8EEESH_EEENSB_IJSH_SE_EEEEEEEvEENS13_INSA_23SM90_TMA_LOAD_MULTICASTES1E_vEEEENS_8epilogue10collective18CollectiveEpilogueINS1J_23Sm100TmaWarpSpecializedILi4ELi2ELi16ELb1ELb0EEEJSK_NSB_IJNSU_ISH_SE_EENSU_INSC_ILi32EEESE_EEEEESL_NSB_IJNSB_IJlllEEESE_SW_EEESL_S1T_NS1J_6fusion15FusionCallbacksIS1N_NS1U_17LinearCombinationISL_fSL_fLNS_15FloatRoundStyleE2EEESK_S1R_JEEENSA_5SM1004TMEM4LOAD26SM100_TMEM_LOAD_16dp256b4xES14_NS15_INS16_ILi2ELi4ELi3EEES19_NSU_INSB_IJS1A_S1P_EEENSB_IJS1P_SE_EEEEEEENSA_17SM75_U32x4_LDSM_NENSA_21SM90_TMA_STORE_IM2COLES28_NSA_17SM90_U32x4_STSM_NENSA_39AutoVectorizingCopyWithAssumedAlignmentILi128EEEEEEvvEEEEvNT_6ParamsE,@"STO_CUDA_ENTRY STV_DEFAULT"
_ZN7cutlass13device_kernelINS_4conv6kernel13ConvUniversalINS1_16ConvProblemShapeILNS1_8OperatorE0ELi2EEENS1_10collective14CollectiveConvINS1_47MainloopSm100TmaUmmaWarpSpecializedImplicitGemmILS5_0ELi8ELi2ELi1ELi2EN4cute5tupleIJNSA_1CILi2EEENSC_ILi1EEESE_EEEEENSB_IJNSC_ILi64EEENSC_ILi128EEENSB_IJSH_EEEEEENS_6half_tESL_NSA_8TiledMMAINSA_8MMA_AtomIJNSA_20SM100_MMA_F16BF16_SSISL_SL_fLi64ELi128ELNSA_4UMMA5MajorE0ELSQ_0ELNSP_7ScaleInE0ELSR_0EEEEEENSA_6LayoutINSB_IJSE_SE_SE_EEENSB_IJNSC_ILi0EEESW_SW_EEEEENSB_IJNSA_10UnderscoreESZ_SZ_EEEEENS7_6detail27Sm100ImplicitGemmTileTraitsINSA_20SM90_TMA_LOAD_IM2COLENSA_14ComposedLayoutINSA_7SwizzleILi3ELi4ELi3EEENSA_18smem_ptr_flag_bitsILi16EEENSU_INSB_IJNSC_ILi8EEESH_EEENSB_IJSH_SE_EEEEEEEvEENS13_INSA_23SM90_TMA_LOAD_MULTICASTES1E_vEEEENS_8epilogue10collective18CollectiveEpilogueINS1J_23Sm100TmaWarpSpecializedILi4ELi2ELi16ELb1ELb0EEEJSK_NSB_IJNSU_ISH_SE_EENSU_INSC_ILi32EEESE_EEEEESL_NSB_IJNSB_IJlllEEESE_SW_EEESL_S1T_NS1J_6fusion15FusionCallbacksIS1N_NS1U_17LinearCombinationISL_fSL_fLNS_15FloatRoundStyleE2EEESK_S1R_JEEENSA_5SM1004TMEM4LOAD26SM100_TMEM_LOAD_16dp256b4xES14_NS15_INS16_ILi2ELi4ELi3EEES19_NSU_INSB_IJS1A_S1P_EEENSB_IJS1P_SE_EEEEEEENSA_17SM75_U32x4_LDSM_NENSA_21SM90_TMA_STORE_IM2COLES28_NSA_17SM90_U32x4_STSM_NENSA_39AutoVectorizingCopyWithAssumedAlignmentILi128EEEEEEvvEEEEvNT_6ParamsE:
[----:B------:R-:W1:Y:S01]  /*0000*/  LDC R1, c[0x0][0x37c] ;  /* 0x0000df00ff017b82 */ /* 0x000e620000000800 */
[----:B------:R-:W2:Y:S01]  /*0010*/  S2R R48, SR_TID.X ;  /* 0x0000000000307919 */ /* 0x000ea20000002100 */
[----:B------:R-:W3:Y:S01]  /*0020*/  LDCU.64 UR8, c[0x0][0x890] ;  /* 0x00011200ff0877ac */ /* 0x000ee20008000a00 */
[----:B-1----:R-:W-:Y:S01]  /*0030*/  VIADD R1, R1, 0xfffffff8 ;  /* 0xfffffff801017836 */ /* 0x002fe20000000000 */
[----:B------:R-:W-:Y:S02]  /*0040*/  PRMT R49, RZ, 0x7610, R49 ;  /* 0x00007610ff317816 */ /* 0x000fe40000000031 */
[----:B------:R-:W-:Y:S01]  /*0050*/  ELECT P3, URZ, PT ;  /* 0x0000000000ff782f */ /* 0x000fe20003860000 */
[----:B---3--:R-:W-:-:S04]  /*0060*/  UISETP.NE.U32.AND UP0, UPT, UR8, URZ, UPT ;  /* 0x000000ff0800728c */ /* 0x008fc8000bf05070 */
[----:B------:R-:W-:Y:S01]  /*0070*/  UISETP.NE.AND.EX UP0, UPT, UR9, URZ, UPT, UP0 ;  /* 0x000000ff0900728c */ /* 0x000fe2000bf05300 */
[----:B--2---:R-:W-:-:S05]  /*0080*/  SHF.R.U32.HI R50, RZ, 0x5, R48 ;  /* 0x00000005ff327819 */ /* 0x004fca0000011630 */
[----:B------:R-:W1:Y:S02]  /*0090*/  SHFL.IDX PT, R0, R50, RZ, 0x1f ;  /* 0x00001fff32007589 */ /* 0x000e6400000e0000 */
[----:B-1----:R-:W-:Y:S01]  /*00a0*/  R2UR UR18, R0 ;  /* 0x00000000001272ca */ /* 0x002fe200000e0000 */
[----:B------:R-:W-:-:S14]  /*00b0*/  BRA.U UP0, `(.L_x_0) ;  /* 0x0000000100307547 */ /* 0x000fdc000b800000 */
[----:B------:R-:W1:Y:S02]  /*00c0*/  LDCU.64 UR4, c[0x0][0x888] ;  /* 0x00011100ff0477ac */ /* 0x000e640008000a00 */
[----:B-1----:R-:W-:-:S04]  /*00d0*/  UISETP.NE.U32.AND UP0, UPT, UR4, URZ, UPT ;  /* 0x000000ff0400728c */ /* 0x002fc8000bf05070 */
[----:B------:R-:W-:-:S09]  /*00e0*/  UISETP.NE.AND.EX UP0, UPT, UR5, URZ, UPT, UP0 ;  /* 0x000000ff0500728c */ /* 0x000fd2000bf05300 */
[----:B------:R-:W-:Y:S05]  /*00f0*/  BRA.U !UP0, `(.L_x_1) ;  /* 0x0000000108147547 */ /* 0x000fea000b800000 */
[----:B------:R-:W1:Y:S01]  /*0100*/  LDC.64 R2, c[0x0][0x888] ;  /* 0x00022200ff027b82 */ /* 0x000e620000000a00 */
[----:B------:R-:W1:Y:S02]  /*0110*/  LDCU.64 UR4, c[0x0][0x358] ;  /* 0x00006b00ff0477ac */ /* 0x000e640008000a00 */
[----:B-1----:R1:W5:Y:S01]  /*0120*/  LDG.E R27, desc[UR4][R2.64] ;  /* 0x00000004021b7981 */ /* 0x002362000c1e1900 */
[----:B------:R-:W-:Y:S01]  /*0130*/  HFMA2 R49, -RZ, RZ, 0, 5.9604644775390625e-08 ;  /* 0x00000001ff317431 */ /* 0x000fe200000001ff */
[----:B------:R-:W-:Y:S05]  /*0140*/  BRA `(.L_x_0) ;  /* 0x00000000000c7947 */ /* 0x000fea0003800000 */
.L_x_1:
[----:B------:R-:W1:Y:S01]  /*0150*/  LDCU UR4, c[0x0][0x880] ;  /* 0x00011000ff0477ac */ /* 0x000e620008000800 */
[----:B------:R-:W-:Y:S01]  /*0160*/  HFMA2 R49, -RZ, RZ, 0, 5.9604644775390625e-08 ;  /* 0x00000001ff317431 */ /* 0x000fe200000001ff */
[----:B-1----:R-:W-:-:S07]  /*0170*/  MOV R27, UR4 ;  /* 0x00000004001b7c02 */ /* 0x002fce0008000f00 */
.L_x_0:
[----:B------:R-:W2:Y:S02]  /*0180*/  LDCU.64 UR4, c[0x0][0x8b0] ;  /* 0x00011600ff0477ac */ /* 0x000ea40008000a00 */
[----:B--2---:R-:W-:-:S04]  /*0190*/  UISETP.NE.U32.AND UP0, UPT, UR4, URZ, UPT ;  /* 0x000000ff0400728c */ /* 0x004fc8000bf05070 */
[----:B------:R-:W-:-:S09]  /*01a0*/  UISETP.NE.AND.EX UP0, UPT, UR5, URZ, UPT, UP0 ;  /* 0x000000ff0500728c */ /* 0x000fd2000bf05300 */
[----:B------:R-:W-:Y:S05]  /*01b0*/  BRA.U UP0, `(.L_x_2) ;  /* 0x0000000100287547 */ /* 0x000fea000b800000 */
[----:B------:R-:W2:Y:S02]  /*01c0*/  LDCU.64 UR4, c[0x0][0x8a8] ;  /* 0x00011500ff0477ac */ /* 0x000ea40008000a00 */
[----:B--2---:R-:W-:-:S04]  /*01d0*/  UISETP.NE.U32.AND UP0, UPT, UR4, URZ, UPT ;  /* 0x000000ff0400728c */ /* 0x004fc8000bf05070 */
[----:B------:R-:W-:-:S09]  /*01e0*/  UISETP.NE.AND.EX UP0, UPT, UR5, URZ, UPT, UP0 ;  /* 0x000000ff0500728c */ /* 0x000fd2000bf05300 */
[----:B------:R-:W-:Y:S05]  /*01f0*/  BRA.U !UP0, `(.L_x_3) ;  /* 0x0000000108107547 */ /* 0x000fea000b800000 */
[----:B------:R-:W2:Y:S01]  /*0200*/  LDC.64 R24, c[0x0][0x8a8] ;  /* 0x00022a00ff187b82 */ /* 0x000ea20000000a00 */
[----:B------:R-:W2:Y:S02]  /*0210*/  LDCU.64 UR4, c[0x0][0x358] ;  /* 0x00006b00ff0477ac */ /* 0x000ea40008000a00 */
[----:B--2---:R2:W5:Y:S01]  /*0220*/  LDG.E R24, desc[UR4][R24.64] ;  /* 0x0000000418187981 */ /* 0x004562000c1e1900 */
[----:B------:R-:W-:Y:S05]  /*0230*/  BRA `(.L_x_2) ;  /* 0x0000000000087947 */ /* 0x000fea0003800000 */
.L_x_3:
[----:B------:R-:W2:Y:S02]  /*0240*/  LDCU UR4, c[0x0][0x8a0] ;  /* 0x00011400ff0477ac */ /* 0x000ea40008000800 */
[----:B--2---:R-:W-:Y:S02]  /*0250*/  MOV R24, UR4 ;  /* 0x0000000400187c02 */ /* 0x004fe40008000f00 */
.L_x_2:
[----:B------:R-:W-:Y:S01]  /*0260*/  IMAD.U32 R0, RZ, RZ, UR18 ;  /* 0x00000012ff007e24 */ /* 0x000fe2000f8e00ff */
[----:B------:R-:W-:Y:S04]  /*0270*/  BSSY.RECONVERGENT B0, `(.L_x_4) ;  /* 0x000000c000007945 */ /* 0x000fe80003800200 */
[C---:B------:R-:W-:Y:S02]  /*0280*/  ISETP.NE.OR P1, PT, R0.reuse, 0x1, !P3 ;  /* 0x000000010000780c */ /* 0x040fe40005f25670 */
[----:B------:R-:W-:-:S11]  /*0290*/  ISETP.NE.OR P0, PT, R0, 0x3, !P3 ;  /* 0x000000030000780c */ /* 0x000fd60005f05670 */
[----:B------:R-:W-:Y:S05]  /*02a0*/  @P1 BRA `(.L_x_5) ;  /* 0x0000000000201947 */ /* 0x000fea0003800000 */
[----:B------:R-:W3:Y:S02]  /*02b0*/  LDCU.64 UR4, c[0x0][0x348] ;  /* 0x00006900ff0477ac */ /* 0x000ee40008000a00 */
[----:B---3--:R-:W-:Y:S02]  /*02c0*/  UIADD3 UR6, UP1, UPT, UR4, 0x80, URZ ;  /* 0x0000008004067890 */ /* 0x008fe4000ff3e0ff */
[----:B------:R-:W-:Y:S02]  /*02d0*/  UIADD3 UR4, UP0, UPT, UR4, 0x180, URZ ;  /* 0x0000018004047890 */ /* 0x000fe4000ff1e0ff */
[----:B------:R-:W-:Y:S02]  /*02e0*/  UIADD3.X UR7, UPT, UPT, URZ, UR5, URZ, UP1, !UPT ;  /* 0x00000005ff077290 */ /* 0x000fe40008ffe4ff */
[----:B------:R-:W-:-:S07]  /*02f0*/  UIADD3.X UR5, UPT, UPT, URZ, UR5, URZ, UP0, !UPT ;  /* 0x00000005ff057290 */ /* 0x000fce00087fe4ff */
[----:B------:R3:W-:Y:S02]  /*0300*/  UTMACCTL.PF [UR6] ;  /* 0x00000000060079b9 */ /* 0x0007e40008040000 */
[----:B------:R3:W-:Y:S02]  /*0310*/  UTMACCTL.PF [UR4] ;  /* 0x00000000040079b9 */ /* 0x0007e40008040000 */
[----:B---3--:R-:W-:Y:S01]  /*0320*/  NOP ;  /* 0x0000000000007918 */ /* 0x008fe20000000000 */
.L_x_5:
[----:B------:R-:W-:Y:S05]  /*0330*/  BSYNC.RECONVERGENT B0 ;  /* 0x0000000000007941 */ /* 0x000fea0003800200 */
.L_x_4:
[----:B------:R-:W-:Y:S04]  /*0340*/  BSSY.RECONVERGENT B0, `(.L_x_6) ;  /* 0x000000a000007945 */ /* 0x000fe80003800200 */
        /* <DEDUP_REMOVED lines=9> */
.L_x_7:
[----:B------:R-:W-:Y:S05]  /*03e0*/  BSYNC.RECONVERGENT B0 ;  /* 0x0000000000007941 */ /* 0x000fea0003800200 */
.L_x_6:
[----:B------:R-:W3:Y:S01]  /*03f0*/  LDCU.64 UR4, c[0x0][0x888] ;  /* 0x00011100ff0477ac */ /* 0x000ee20008000a00 */
[----:B------:R-:W-:Y:S02]  /*0400*/  UISETP.EQ.U32.AND UP2, UPT, UR8, URZ, UPT ;  /* 0x000000ff0800728c */ /* 0x000fe4000bf42070 */
[----:B------:R-:W-:Y:S02]  /*0410*/  UPLOP3.LUT UP3, UPT, UPT, UPT, UPT, 0x80, 0x8 ;  /* 0x000000000008789c */ /* 0x000fe40003f6f070 */
[----:B---3--:R-:W-:-:S04]  /*0420*/  UISETP.NE.U32.AND UP0, UPT, UR4, URZ, UPT ;  /* 0x000000ff0400728c */ /* 0x008fc8000bf05070 */
[----:B------:R-:W-:-:S04]  /*0430*/  UISETP.NE.AND.EX UP1, UPT, UR5, URZ, UPT, UP0 ;  /* 0x000000ff0500728c */ /* 0x000fc8000bf25300 */
[----:B------:R-:W-:-:S04]  /*0440*/  UISETP.EQ.OR.EX UP4, UPT, UR9, URZ, !UP1, UP2 ;  /* 0x000000ff0900728c */ /* 0x000fc8000cf82720 */
[----:B------:R-:W-:-:S06]  /*0450*/  UP2UR UR4, UPR, URZ, 0x10 ;  /* 0x00000010ff047883 */ /* 0x000fcc0008000000 */
[----:B------:R-:W-:Y:S01]  /*0460*/  MOV R60, UR4 ;  /* 0x00000004003c7c02 */ /* 0x000fe20008000f00 */
[----:B------:R-:W-:Y:S06]  /*0470*/  BRA.U !UP4, `(.L_x_8) ;  /* 0x000000010c207547 */ /* 0x000fec000b800000 */
[----:B------:R-:W-:Y:S01]  /*0480*/  UISETP.NE.U32.AND UP2, UPT, UR8, URZ, UPT ;  /* 0x000000ff0800728c */ /* 0x000fe2000bf45070 */
[----:B-----5:R-:W-:Y:S01]  /*0490*/  FSETP.NEU.AND P0, PT, R27, RZ, PT ;  /* 0x000000ff1b00720b */ /* 0x020fe20003f0d000 */
[----:B------:R-:W-:Y:S02]  /*04a0*/  USEL UR4, URZ, 0xffffffff, UP1 ;  /* 0xffffffffff047887 */ /* 0x000fe40008800000 */
[----:B------:R-:W-:-:S10]  /*04b0*/  UISETP.NE.AND.EX UP2, UPT, UR9, URZ, UPT, UP2 ;  /* 0x000000ff0900728c */ /* 0x000fd4000bf45320 */
[----:B------:R-:W-:Y:S01]  /*04c0*/  VOTEU.ANY UP0, P0 ;  /* 0x0000000000ff7886 */ /* 0x000fe20000000100 */
[----:B------:R-:W-:-:S04]  /*04d0*/  @!UP2 USEL UR4, URZ, 0xffffffff, UP0 ;  /* 0xffffffffff04a887 */ /* 0x000fc80008000000 */
[----:B------:R-:W-:-:S04]  /*04e0*/  ULOP3.LUT UR4, UR4, 0x1, URZ, 0xc0, !UPT ;  /* 0x0000000104047892 */ /* 0x000fc8000f8ec0ff */
[----:B------:R-:W-:-:S11]  /*04f0*/  UISETP.NE.U32.AND UP3, UPT, UR4, 0x1, UPT ;  /* 0x000000010400788c */ /* 0x000fd6000bf65070 */
.L_x_8:
[----:B-1----:R-:W1:Y:S02]  /*0500*/  SHFL.IDX PT, R2, R50, RZ, 0x1f ;  /* 0x00001fff32027589 */ /* 0x002e6400000e0000 */
[----:B-1----:R-:W-:-:S13]  /*0510*/  ISETP.NE.AND P0, PT, R2, RZ, PT ;  /* 0x000000ff0200720c */ /* 0x002fda0003f05270 */
[----:B------:R-:W-:Y:S05]  /*0520*/  @P0 BRA `(.L_x_9) ;  /* 0x0000000000840947 */ /* 0x000fea0003800000 */
[----:B------:R-:W-:Y:S01]  /*0530*/  ELECT P0, URZ, PT ;  /* 0x0000000000ff782f */ /* 0x000fe20003800000 */
[----:B------:R-:W-:-:S12]  /*0540*/  BSSY.RECONVERGENT B0, `(.L_x_9) ;  /* 0x000001f000007945 */ /* 0x000fd80003800200 */
[----:B------:R-:W-:Y:S05]  /*0550*/  @!P0 BRA `(.L_x_10) ;  /* 0x0000000000748947 */ /* 0x000fea0003800000 */
[----:B------:R-:W1:Y:S01]  /*0560*/  S2UR UR4, SR_CgaCtaId ;  /* 0x00000000000479c3 */ /* 0x000e620000008800 */
[----:B------:R-:W-:Y:S01]  /*0570*/  UMOV UR5, 0x400 ;  /* 0x0000040000057882 */ /* 0x000fe20000000000 */
[----:B------:R-:W-:Y:S01]  /*0580*/  UMOV UR8, 0x1 ;  /* 0x0000000100087882 */ /* 0x000fe20000000000 */
[----:B------:R-:W-:Y:S01]  /*0590*/  UMOV UR6, 0x2 ;  /* 0x0000000200067882 */ /* 0x000fe20000000000 */
[----:B------:R-:W-:-:S04]  /*05a0*/  UIADD3 UR8, UPT, UPT, -UR8, 0x100000, URZ ;  /* 0x0010000008087890 */ /* 0x000fc8000fffe1ff */
[----:B------:R-:W-:Y:S02]  /*05b0*/  USHF.L.U32 UR9, UR8, 0xb, URZ ;  /* 0x0000000b08097899 */ /* 0x000fe400080006ff */
[----:B------:R-:W-:Y:S02]  /*05c0*/  USHF.L.U32 UR8, UR8, 0x1, URZ ;  /* 0x0000000108087899 */ /* 0x000fe400080006ff */
[----:B------:R-:W-:-:S04]  /*05d0*/  UIADD3 UR6, UPT, UPT, -UR6, 0x100000, URZ ;  /* 0x0010000006067890 */ /* 0x000fc8000fffe1ff */
[----:B------:R-:W-:Y:S02]  /*05e0*/  USHF.L.U32 UR7, UR6, 0xb, URZ ;  /* 0x0000000b06077899 */ /* 0x000fe400080006ff */
[----:B------:R-:W-:Y:S02]  /*05f0*/  USHF.L.U32 UR6, UR6, 0x1, URZ ;  /* 0x0000000106067899 */ /* 0x000fe400080006ff */
[----:B-1----:R-:W-:Y:S01]  /*0600*/  ULEA UR4, UR4, UR5, 0x18 ;  /* 0x0000000504047291 */ /* 0x002fe2000f8ec0ff */
[----:B------:R-:W1:Y:S11]  /*0610*/  FENCE.VIEW.ASYNC.S ;  /* 0x00000000000073c6 */ /* 0x000e760000000000 */
[----:B-1----:R1:W3:Y:S01]  /*0620*/  SYNCS.EXCH.64 URZ, [UR4], UR8 ;  /* 0x0000000804ff75b2 */ /* 0x0022e20008000100 */
[----:B------:R1:W4:Y:S01]  /*0630*/  SYNCS.EXCH.64 URZ, [UR4+0x40], UR6 ;  /* 0x0000400604ff75b2 */ /* 0x0003220008000100 */
[----:B------:R1:W1:Y:S01]  /*0640*/  SYNCS.EXCH.64 URZ, [UR4+0x8], UR8 ;  /* 0x0000080804ff75b2 */ /* 0x0002620008000100 */
        /* <DEDUP_REMOVED lines=13> */
[----:B------:R-:W-:Y:S01]  /*0720*/  NOP ;  /* 0x0000000000007918 */ /* 0x000fe20000000000 */
.L_x_10:
[----:B-1----:R-:W-:Y:S05]  /*0730*/  BSYNC.RECONVERGENT B0 ;  /* 0x0000000000007941 */ /* 0x002fea0003800200 */
.L_x_9:
[----:B------:R-:W1:Y:S01]  /*0740*/  SHFL.IDX PT, R2, R50, RZ, 0x1f ;  /* 0x00001fff32027589 */ /* 0x000e6200000e0000 */
[----:B------:R-:W-:Y:S01]  /*0750*/  NOP ;  /* 0x0000000000007918 */ /* 0x000fe20000000000 */
[----:B-1----:R-:W-:-:S13]  /*0760*/  ISETP.NE.AND P0, PT, R2, 0x1, PT ;  /* 0x000000010200780c */ /* 0x002fda0003f05270 */
[----:B------:R-:W-:Y:S05]  /*0770*/  @P0 BRA `(.L_x_11) ;  /* 0x0000000000580947 */ /* 0x000fea0003800000 */
        /* <DEDUP_REMOVED lines=9> */
[----:B------:R-:W-:Y:S01]  /*0810*/  USHF.L.U32 UR6, UR6, 0x1, URZ ;  /* 0x0000000106067899 */ /* 0x000fe200080006ff */
[----:B------:R-:W-:Y:S01]  /*0820*/  ELECT P0, URZ, PT ;  /* 0x0000000000ff782f */ /* 0x000fe20003800000 */
[----:B-1----:R-:W-:Y:S01]  /*0830*/  ULEA UR4, UR4, UR5, 0x18 ;  /* 0x0000000504047291 */ /* 0x002fe2000f8ec0ff */
[----:B------:R-:W1:Y:S11]  /*0840*/  FENCE.VIEW.ASYNC.S ;  /* 0x00000000000073c6 */ /* 0x000e760000000000 */
[----:B-1----:R1:W1:Y:S01]  /*0850*/  SYNCS.EXCH.64 URZ, [UR4+0x80], UR8 ;  /* 0x0000800804ff75b2 */ /* 0x0022620008000100 */
        /* <DEDUP_REMOVED lines=8> */
.L_x_11:
[----:B------:R-:W2:Y:S01]  /*08e0*/  SHFL.IDX PT, R2, R50, RZ, 0x1f ;  /* 0x00001fff32027589 */ /* 0x000ea200000e0000 */
[----:B------:R-:W-:Y:S01]  /*08f0*/  NOP ;  /* 0x0000000000007918 */ /* 0x000fe20000000000 */
[----:B--2---:R-:W-:-:S13]  /*0900*/  ISETP.NE.AND P0, PT, R2, 0x3, PT ;  /* 0x000000030200780c */ /* 0x004fda0003f05270 */
[----:B------:R-:W-:Y:S05]  /*0910*/  @P0 BRA `(.L_x_12) ;  /* 0x0000000000300947 */ /* 0x000fea0003800000 */
[----:B-1----:R-:W1:Y:S01]  /*0920*/  S2UR UR4, SR_CgaCtaId ;  /* 0x00000000000479c3 */ /* 0x002e620000008800 */
[----:B------:R-:W-:Y:S01]  /*0930*/  UMOV UR6, 0x400 ;  /* 0x0000040000067882 */ /* 0x000fe20000000000 */
[----:B------:R-:W-:Y:S01]  /*0940*/  UMOV UR5, 0x20 ;  /* 0x0000002000057882 */ /* 0x000fe20000000000 */
[----:B------:R-:W-:Y:S01]  /*0950*/  ELECT P0, URZ, PT ;  /* 0x0000000000ff782f */ /* 0x000fe20003800000 */
[----:B-1----:R-:W-:Y:S02]  /*0960*/  ULEA UR6, UR4, UR6, 0x18 ;  /* 0x0000000604067291 */ /* 0x002fe4000f8ec0ff */
[----:B------:R-:W-:-:S04]  /*0970*/  UIADD3 UR4, UPT, UPT, -UR5, 0x100000, URZ ;  /* 0x0010000005047890 */ /* 0x000fc8000fffe1ff */
[----:B------:R-:W-:Y:S02]  /*0980*/  USHF.L.U32 UR5, UR4, 0xb, URZ ;  /* 0x0000000b04057899 */ /* 0x000fe400080006ff */
[----:B------:R-:W-:Y:S01]  /*0990*/  USHF.L.U32 UR4, UR4, 0x1, URZ ;  /* 0x0000000104047899 */ /* 0x000fe200080006ff */
[----:B------:R-:W1:Y:S11]  /*09a0*/  FENCE.VIEW.ASYNC.S ;  /* 0x00000000000073c6 */ /* 0x000e760000000000 */
[----:B-1----:R2:W1:Y:S01]  /*09b0*/  SYNCS.EXCH.64 URZ, [UR6+0xc0], UR4 ;  /* 0x0000c00406ff75b2 */ /* 0x0024620008000100 */
[----:B------:R2:W1:Y:S02]  /*09c0*/  SYNCS.EXCH.64 URZ, [UR6+0xc8], UR4 ;  /* 0x0000c80406ff75b2 */ /* 0x0004640008000100 */
[----:B--2---:R-:W-:Y:S01]  /*09d0*/  NOP ;  /* 0x0000000000007918 */ /* 0x004fe20000000000 */
.L_x_12:
[----:B------:R-:W2:Y:S01]  /*09e0*/  SHFL.IDX PT, R2, R50, RZ, 0x1f ;  /* 0x00001fff32027589 */ /* 0x000ea200000e0000 */
[----:B------:R-:W-:Y:S01]  /*09f0*/  NOP ;  /* 0x0000000000007918 */ /* 0x000fe20000000000 */
[----:B--2---:R-:W-:-:S13]  /*0a00*/  ISETP.NE.AND P0, PT, R2, 0x4, PT ;  /* 0x000000040200780c */ /* 0x004fda0003f05270 */
[----:B------:R-:W-:Y:S05]  /*0a10*/  @P0 BRA `(.L_x_13) ;  /* 0x0000000000440947 */ /* 0x000fea0003800000 */
[----:B-1----:R-:W1:Y:S01]  /*0a20*/  S2UR UR6, SR_CgaCtaId ;  /* 0x00000000000679c3 */ /* 0x002e620000008800 */
[----:B------:R-:W-:Y:S01]  /*0a30*/  UMOV UR4, 0x1e0 ;  /* 0x000001e000047882 */ /* 0x000fe20000000000 */
[----:B------:R-:W-:Y:S01]  /*0a40*/  UMOV UR5, 0x400 ;  /* 0x0000040000057882 */ /* 0x000fe20000000000 */
[----:B------:R-:W-:Y:S01]  /*0a50*/  USEL UR4, UR4, 0x1a0, UP3 ;  /* 0x000001a004047887 */ /* 0x000fe20009800000 */
[----:B------:R-:W-:Y:S01]  /*0a60*/  UMOV UR8, 0x1 ;  /* 0x0000000100087882 */ /* 0x000fe20000000000 */
[----:B------:R-:W-:Y:S01]  /*0a70*/  ELECT P0, URZ, PT ;  /* 0x0000000000ff782f */ /* 0x000fe20003800000 */
[----:B------:R-:W-:-:S04]  /*0a80*/  UIADD3 UR8, UPT, UPT, -UR8, 0x100000, URZ ;  /* 0x0010000008087890 */ /* 0x000fc8000fffe1ff */
[----:B------:R-:W-:Y:S02]  /*0a90*/  USHF.L.U32 UR9, UR8, 0xb, URZ ;  /* 0x0000000b08097899 */ /* 0x000fe400080006ff */
[----:B------:R-:W-:Y:S02]  /*0aa0*/  USHF.L.U32 UR8, UR8, 0x1, URZ ;  /* 0x0000000108087899 */ /* 0x000fe400080006ff */
[----:B-1----:R-:W-:Y:S02]  /*0ab0*/  ULEA UR6, UR6, UR5, 0x18 ;  /* 0x0000000506067291 */ /* 0x002fe4000f8ec0ff */
[----:B------:R-:W-:-:S04]  /*0ac0*/  UIADD3 UR4, UPT, UPT, -UR4, 0x100000, URZ ;  /* 0x0010000004047890 */ /* 0x000fc8000fffe1ff */
[----:B------:R-:W-:Y:S02]  /*0ad0*/  USHF.L.U32 UR5, UR4, 0xb, URZ ;  /* 0x0000000b04057899 */ /* 0x000fe400080006ff */
[----:B------:R-:W-:Y:S01]  /*0ae0*/  USHF.L.U32 UR4, UR4, 0x1, URZ ;  /* 0x0000000104047899 */ /* 0x000fe200080006ff */
[----:B------:R-:W1:Y:S03]  /*0af0*/  FENCE.VIEW.ASYNC.S ;  /* 0x00000000000073c6 */ /* 0x000e660000000000 */
[----:B-1----:R2:W1:Y:S08]  /*0b00*/  SYNCS.EXCH.64 URZ, [UR6+0xd0], UR8 ;  /* 0x0000d00806ff75b2 */ /* 0x0024700008000100 */
[----:B------:R2:W1:Y:S02]  /*0b10*/  SYNCS.EXCH.64 URZ, [UR6+0xd8], UR4 ;  /* 0x0000d80406ff75b2 */ /* 0x0004640008000100 */
[----:B--2---:R-:W-:Y:S01]  /*0b20*/  NOP ;  /* 0x0000000000007918 */ /* 0x004fe20000000000 */
.L_x_13:
[----:B------:R-:W2:Y:S01]  /*0b30*/  SHFL.IDX PT, R2, R50, RZ, 0x1f ;  /* 0x00001fff32027589 */ /* 0x000ea200000e0000 */
[----:B------:R-:W-:Y:S01]  /*0b40*/  NOP ;  /* 0x0000000000007918 */ /* 0x000fe20000000000 */
[----:B--2---:R-:W-:-:S13]  /*0b50*/  ISETP.NE.AND P0, PT, R2, 0x5, PT ;  /* 0x000000050200780c */ /* 0x004fda0003f05270 */
[----:B------:R-:W-:Y:S05]  /*0b60*/  @P0 BRA `(.L_x_14) ;  /* 0x0000000000480947 */ /* 0x000fea0003800000 */
[----:B-1----:R-:W1:Y:S01]  /*0b70*/  S2UR UR4, SR_CgaCtaId ;  /* 0x00000000000479c3 */ /* 0x002e620000008800 */
        /* <DEDUP_REMOVED lines=15> */
[----:B------:R2:W1:Y:S02]  /*0c70*/  SYNCS.EXCH.64 URZ, [UR4+0xf8], UR6 ;  /* 0x0000f80604ff75b2 */ /* 0x0004640008000100 */
[----:B--2---:R-:W-:Y:S01]  /*0c80*/  NOP ;  /* 0x0000000000007918 */ /* 0x004fe20000000000 */
.L_x_14:
[----:B-1----:R-:W1:Y:S01]  /*0c90*/  LDCU UR4, c[0x0][0x36c] ;  /* 0x00006d80ff0477ac */ /* 0x002e620008000800 */
[----:B------:R-:W-:Y:S01]  /*0ca0*/  ISETP.NE.OR P3, PT, R0, 0x2, !P3 ;  /* 0x000000020000780c */ /* 0x000fe20005f65670 */
[----:B------:R-:W-:Y:S01]  /*0cb0*/  NOP ;  /* 0x0000000000007918 */ /* 0x000fe20000000000 */
[----:B------:R-:W-:Y:S01]  /*0cc0*/  LOP3.LUT R2, R48, 0x1f, RZ, 0xc0, !PT ;  /* 0x0000001f30027812 */ /* 0x000fe200078ec0ff */
[----:B------:R-:W-:Y:S02]  /*0cd0*/  UISETP.NE.AND UP4, UPT, UR18, 0x2, UPT ;  /* 0x000000021200788c */ /* 0x000fe4000bf85270 */
[----:B------:R-:W-:Y:S02]  /*0ce0*/  UISETP.NE.AND UP5, UPT, UR18, URZ, UPT ;  /* 0x000000ff1200728c */ /* 0x000fe4000bfa5270 */
[----:B-1----:R-:W-:-:S09]  /*0cf0*/  UISETP.EQ.U32.AND UP6, UPT, UR4, 0x1, UPT ;  /* 0x000000010400788c */ /* 0x002fd2000bfc2070 */
[----:B------:R-:W-:Y:S05]  /*0d00*/  BRA.U !UP6, `(.L_x_15) ;  /* 0x000000010e087547 */ /* 0x000fea000b800000 */
[----:B---34-:R-:W-:Y:S01]  /*0d10*/  UCGABAR_ARV ;  /* 0x00000000000079c7 */ /* 0x018fe20008000000 */
[----:B------:R-:W-:Y:S05]  /*0d20*/  BRA `(.L_x_16) ;  /* 0x0000000000047947 */ /* 0x000fea0003800000 */
.L_x_15:
[----:B---34-:R-:W-:Y:S01]  /*0d30*/  NOP ;  /* 0x0000000000007918 */ /* 0x018fe20000000000 */
.L_x_16:
[----:B------:R-:W1:Y:S01]  /*0d40*/  S2UR UR50, SR_CTAID.X ;  /* 0x00000000003279c3 */ /* 0x000e620000002500 */
[----:B------:R-:W-:-:S05]  /*0d50*/  CS2R.32 R59, SR_CgaSize ;  /* 0x00000000003b7805 */ /* 0x000fca0000008a00 */
[----:B------:R-:W-:-:S05]  /*0d60*/  IMAD R59, R59, -0xa0, RZ ;  /* 0xffffff603b3b7824 */ /* 0x000fca00078e02ff */
[----:B------:R-:W-:-:S14]  /*0d70*/  R2UR UR5, R59 ;  /* 0x000000003b0572ca */ /* 0x000fdc00000e0000 */
[----:B------:R-:W2:Y:S01]  /*0d80*/  LDCU UR5, c[0x0][UR5+0x2b0] ;  /* 0x00005600050577ac */ /* 0x000ea20008000800 */
[----:B------:R-:W-:-:S05]  /*0d90*/  CS2R.32 R59, SR_CgaSize ;  /* 0x00000000003b7805 */ /* 0x000fca0000008a00 */
[----:B------:R-:W-:-:S05]  /*0da0*/  IMAD R59, R59, -0xa0, RZ ;  /* 0xffffff603b3b7824 */ /* 0x000fca00078e02ff */
[----:B------:R-:W-:-:S14]  /*0db0*/  R2UR UR4, R59 ;  /* 0x000000003b0472ca */ /* 0x000fdc00000e0000 */
[----:B------:R-:W3:Y:S01]  /*0dc0*/  LDCU UR4, c[0x0][UR4+0x2b4] ;  /* 0x00005680040477ac */ /* 0x000ee20008000800 */
[----:B------:R-:W4:Y:S01]  /*0dd0*/  S2UR UR21, SR_CTAID.Y ;  /* 0x00000000001579c3 */ /* 0x000f220000002600 */
[----:B------:R-:W-:-:S05]  /*0de0*/  CS2R.32 R59, SR_CgaSize ;  /* 0x00000000003b7805 */ /* 0x000fca0000008a00 */
[----:B------:R-:W-:-:S05]  /*0df0*/  IMAD R59, R59, -0xa0, RZ ;  /* 0xffffff603b3b7824 */ /* 0x000fca00078e02ff */
[----:B------:R-:W-:-:S14]  /*0e00*/  R2UR UR7, R59 ;  /* 0x000000003b0772ca */ /* 0x000fdc00000e0000 */
[----:B------:R-:W3:Y:S01]  /*0e10*/  LDCU UR7, c[0x0][UR7+0x2a0] ;  /* 0x00005400070777ac */ /* 0x000ee20008000800 */
[----:B------:R-:W-:-:S05]  /*0e20*/  CS2R.32 R59, SR_CgaSize ;  /* 0x00000000003b7805 */ /* 0x000fca0000008a00 */
[----:B------:R-:W-:-:S05]  /*0e30*/  IMAD R59, R59, -0xa0, RZ ;  /* 0xffffff603b3b7824 */ /* 0x000fca00078e02ff */
[----:B------:R-:W-:-:S14]  /*0e40*/  R2UR UR63, R59 ;  /* 0x000000003b3f72ca */ /* 0x000fdc00000e0000 */
[----:B------:R-:W3:Y:S01]  /*0e50*/  LDCU UR63, c[0x0][UR63+0x2a4] ;  /* 0x000054803f3f77ac */ /* 0x000ee20008000800 */
[----:B------:R-:W3:Y:S01]  /*0e60*/  LDCU UR19, c[0x0][0xb24] ;  /* 0x00016480ff1377ac */ /* 0x000ee20008000800 */
[----:B------:R-:W3:Y:S01]  /*0e70*/  LDCU UR39, c[0x0][0xb24] ;  /* 0x00016480ff2777ac */ /* 0x000ee20008000800 */
[----:B-1----:R-:W-:Y:S01]  /*0e80*/  I2FP.F32.U32 R3, UR50 ;  /* 0x0000003200037c45 */ /* 0x002fe20008201000 */
[----:B------:R-:W1:Y:S04]  /*0e90*/  LDCU UR23, c[0x0][0xb30] ;  /* 0x00016600ff1777ac */ /* 0x000e680008000800 */
[----:B--2---:R-:W-:Y:S01]  /*0ea0*/  FMUL R3, R3, UR5 ;  /* 0x0000000503037c20 */ /* 0x004fe20008400000 */
[----:B----4-:R-:W-:-:S05]  /*0eb0*/  I2FP.F32.U32 R0, UR21 ;  /* 0x0000001500007c45 */ /* 0x010fca0008201000 */
[----:B------:R-:W2:Y:S01]  /*0ec0*/  F2I.U32.TRUNC.NTZ R3, R3 ;  /* 0x0000000300037305 */ /* 0x000ea2000020f000 */
[----:B---3--:R-:W-:-:S07]  /*0ed0*/  FMUL R0, R0, UR4 ;  /* 0x0000000400007c20 */ /* 0x008fce0008400000 */
[----:B------:R-:W3:Y:S01]  /*0ee0*/  F2I.U32.TRUNC.NTZ R0, R0 ;  /* 0x0000000000007305 */ /* 0x000ee2000020f000 */
[----:B--2---:R-:W-:Y:S02]  /*0ef0*/  R2UR UR4, R3 ;  /* 0x00000000030472ca */ /* 0x004fe400000e0000 */
[----:B---3--:R-:W-:Y:S02]  /*0f00*/  R2UR UR6, R0 ;  /* 0x00000000000672ca */ /* 0x008fe400000e0000 */
[----:B------:R-:W-:-:S09]  /*0f10*/  PRMT R0, RZ, 0x7610, R0 ;  /* 0x00007610ff007816 */ /* 0x000fd20000000000 */
[----:B------:R-:W-:-:S04]  /*0f20*/  UIADD3 UR5, UPT, UPT, -UR4, URZ, URZ ;  /* 0x000000ff04057290 */ /* 0x000fc8000fffe1ff */
[----:B------:R-:W-:Y:S02]  /*0f30*/  UIMAD UR5, UR7, UR5, UR50 ;  /* 0x00000005070572a4 */ /* 0x000fe4000f8e0232 */
[----:B------:R-:W-:-:S04]  /*0f40*/  UIADD3 UR4, UPT, UPT, -UR6, URZ, URZ ;  /* 0x000000ff06047290 */ /* 0x000fc8000fffe1ff */
[----:B------:R-:W-:Y:S01]  /*0f50*/  IMAD.U32 R59, RZ, RZ, UR5 ;  /* 0x00000005ff3b7e24 */ /* 0x000fe2000f8e00ff */
[----:B------:R-:W-:Y:S01]  /*0f60*/  UIMAD UR63, UR63, UR4, UR21 ;  /* 0x000000043f3f72a4 */ /* 0x000fe2000f8e0215 */
[----:B-1----:R-:W-:Y:S11]  /*0f70*/  BRA.U UP5, `(.L_x_17) ;  /* 0x0000000105287547 */ /* 0x002ff6000b800000 */
[----:B------:R-:W-:Y:S01]  /*0f80*/  R2UR UR6, R59 ;  /* 0x000000003b0672ca */ /* 0x000fe200000e0000 */
[----:B------:R-:W-:-:S12]  /*0f90*/  UISETP.NE.AND UP0, UPT, UR63, URZ, UPT ;  /* 0x000000ff3f00728c */ /* 0x000fd8000bf05270 */
[----:B------:R-:W-:-:S04]  /*0fa0*/  UISETP.EQ.OR UP0, UPT, UR6, URZ, !UP0 ;  /* 0x000000ff0600728c */ /* 0x000fc8000c702670 */
[----:B------:R-:W-:Y:S02]  /*0fb0*/  USEL UR5, URZ, 0x1, !UP0 ;  /* 0x00000001ff057887 */ /* 0x000fe4000c000000 */
[----:B------:R-:W-:-:S04]  /*0fc0*/  UISETP.NE.AND UP0, UPT, UR63, URZ, UPT ;  /* 0x000000ff3f00728c */ /* 0x000fc8000bf05270 */
[----:B------:R-:W-:Y:S02]  /*0fd0*/  USEL UR4, URZ, 0x2, UP0 ;  /* 0x00000002ff047887 */ /* 0x000fe40008000000 */
[----:B------:R-:W-:-:S04]  /*0fe0*/  UISETP.NE.AND UP0, UPT, UR6, 0x1, UPT ;  /* 0x000000010600788c */ /* 0x000fc8000bf05270 */
[----:B------:R-:W-:-:S04]  /*0ff0*/  USEL UR4, UR4, 0x2, UP0 ;  /* 0x0000000204047887 */ /* 0x000fc80008000000 */
[----:B------:R-:W-:-:S06]  /*1000*/  UIADD3 UR4, UPT, UPT, UR5, UR4, URZ ;  /* 0x0000000405047290 */ /* 0x000fcc000fffe0ff */
[----:B------:R-:W-:-:S07]  /*1010*/  MOV R0, UR4 ;  /* 0x0000000400007c02 */ /* 0x000fce0008000f00 */
.L_x_17:
[----:B------:R-:W1:Y:S01]  /*1020*/  S2UR UR51, SR_CTAID.Z ;  /* 0x00000000003379c3 */ /* 0x000e620000002700 */
[----:B------:R-:W-:-:S09]  /*1030*/  UISETP.GE.AND UP0, UPT, UR19, 0x1, UPT ;  /* 0x000000011300788c */ /* 0x000fd2000bf06270 */
[----:B------:R-:W-:Y:S05]  /*1040*/  BRA.U !UP0, `(.L_x_18) ;  /* 0x0000000108d47547 */ /* 0x000fea000b800000 */
[----:B------:R-:W2:Y:S01]  /*1050*/  LDCU.128 UR12, c[0x0][0xb10] ;  /* 0x00016200ff0c77ac */ /* 0x000ea20008000c00 */
[----:B------:R-:W3:Y:S01]  /*1060*/  LDCU UR20, c[0x0][0xb0c] ;  /* 0x00016180ff1477ac */ /* 0x000ee20008000800 */
[----:B------:R-:W4:Y:S01]  /*1070*/  LDCU UR6, c[0x0][0x370] ;  /* 0x00006e00ff0677ac */ /* 0x000f220008000800 */
[----:B------:R-:W1:Y:S01]  /*1080*/  LDCU UR7, c[0x0][0x374] ;  /* 0x00006e80ff0777ac */ /* 0x000e620008000800 */
[----:B------:R-:W1:Y:S01]  /*1090*/  LDCU UR22, c[0x0][0xb20] ;  /* 0x00016400ff1677ac */ /* 0x000e620008000800 */
[----:B--2---:R-:W-:Y:S02]  /*10a0*/  UIMAD.WIDE.U32 UR4, UR50, UR12, URZ ;  /* 0x0000000c320472a5 */ /* 0x004fe4000f8e00ff */
[----:B---3--:R-:W-:Y:S01]  /*10b0*/  UISETP.NE.AND UP0, UPT, UR20, 0x1, UPT ;  /* 0x000000011400788c */ /* 0x008fe2000bf05270 */
[----:B------:R-:W2:Y:S01]  /*10c0*/  LDCU.64 UR8, c[0x0][0xb28] ;  /* 0x00016500ff0877ac */ /* 0x000ea20008000a00 */
[----:B----4-:R-:W-:-:S03]  /*10d0*/  UIMAD.WIDE.U32 UR10, UR6, UR12, URZ ;  /* 0x0000000c060a72a5 */ /* 0x010fc6000f8e00ff */
[----:B------:R-:W-:Y:S01]  /*10e0*/  UMOV UR4, UR5 ;  /* 0x0000000500047c82 */ /* 0x000fe20008000000 */
[----:B------:R-:W-:Y:S02]  /*10f0*/  UISETP.NE.AND UP2, UPT, UR19, 0x1, UPT ;  /* 0x000000011300788c */ /* 0x000fe4000bf45270 */
[----:B------:R-:W-:Y:S01]  /*1100*/  USHF.R.U32.HI UR4, URZ, UR13, UR4 ;  /* 0x0000000dff047299 */ /* 0x000fe20008011604 */
[----:B------:R-:W-:Y:S01]  /*1110*/  UMOV UR10, UR11 ;  /* 0x0000000b000a7c82 */ /* 0x000fe20008000000 */
[----:B------:R-:W-:Y:S02]  /*1120*/  UIMAD.WIDE.U32 UR16, UR21, UR15, URZ ;  /* 0x0000000f151072a5 */ /* 0x000fe4000f8e00ff */
[----:B------:R-:W-:Y:S02]  /*1130*/  USEL UR5, UR50, UR4, !UP0 ;  /* 0x0000000432057287 */ /* 0x000fe4000c000000 */
[----:B------:R-:W-:Y:S02]  /*1140*/  @UP0 USHF.R.U32.HI UR6, URZ, UR13, UR10 ;  /* 0x0000000dff060299 */ /* 0x000fe4000801160a */
[----:B------:R-:W-:-:S02]  /*1150*/  UISETP.NE.AND UP0, UPT, UR14, 0x1, UPT ;  /* 0x000000010e00788c */ /* 0x000fc4000bf05270 */
[----:B-1----:R-:W-:Y:S02]  /*1160*/  UIMAD.WIDE.U32 UR10, UR7, UR15, URZ ;  /* 0x0000000f070a72a5 */ /* 0x002fe4000f8e00ff */
[----:B--2---:R-:W-:Y:S01]  /*1170*/  UIMAD.WIDE.U32 UR12, UR6, UR8, URZ ;  /* 0x00000008060c72a5 */ /* 0x004fe2000f8e00ff */
[----:B------:R-:W-:Y:S02]  /*1180*/  UMOV UR4, UR17 ;  /* 0x0000001100047c82 */ /* 0x000fe40008000000 */
[----:B------:R-:W-:Y:S02]  /*1190*/  USHF.R.U32.HI UR4, URZ, UR22, UR4 ;  /* 0x00000016ff047299 */ /* 0x000fe40008011604 */
[----:B------:R-:W-:Y:S02]  /*11a0*/  UMOV UR10, UR11 ;  /* 0x0000000b000a7c82 */ /* 0x000fe40008000000 */
[----:B------:R-:W-:Y:S01]  /*11b0*/  UMOV UR12, UR13 ;  /* 0x0000000d000c7c82 */ /* 0x000fe20008000000 */
[----:B------:R-:W-:-:S02]  /*11c0*/  @UP0 USHF.R.U32.HI UR7, URZ, UR22, UR10 ;  /* 0x00000016ff070299 */ /* 0x000fc4000801160a */
[----:B------:R-:W-:Y:S02]  /*11d0*/  USEL UR4, UR21, UR4, !UP0 ;  /* 0x0000000415047287 */ /* 0x000fe4000c000000 */
[----:B------:R-:W-:Y:S02]  /*11e0*/  UIMAD.WIDE.U32 UR10, UR7, UR8, URZ ;  /* 0x00000008070a72a5 */ /* 0x000fe4000f8e00ff */
[----:B------:R-:W-:Y:S02]  /*11f0*/  @UP2 USHF.R.U32.HI UR6, URZ, UR9, UR12 ;  /* 0x00000009ff062299 */ /* 0x000fe4000801160c */
[----:B------:R-:W-:-:S03]  /*1200*/  UIMAD.WIDE.U32 UR12, UR4, UR8, URZ ;  /* 0x00000008040c72a5 */ /* 0x000fc6000f8e00ff */
[----:B------:R-:W-:Y:S02]  /*1210*/  UMOV UR10, UR11 ;  /* 0x0000000b000a7c82 */ /* 0x000fe40008000000 */
[----:B------:R-:W-:Y:S02]  /*1220*/  @UP2 USHF.R.U32.HI UR7, URZ, UR9, UR10 ;  /* 0x00000009ff072299 */ /* 0x000fe4000801160a */
[----:B------:R-:W-:Y:S02]  /*1230*/  UIMAD UR10, UR6, UR19, URZ ;  /* 0x00000013060a72a4 */ /* 0x000fe4000f8e02ff */
[----:B------:R-:W-:-:S04]  /*1240*/  UIMAD UR7, UR7, UR19, URZ ;  /* 0x00000013070772a4 */ /* 0x000fc8000f8e02ff */
[----:B------:R-:W-:-:S03]  /*1250*/  UISETP.GE.AND UP0, UPT, UR4, UR7, UPT ;  /* 0x000000070400728c */ /* 0x000fc6000bf06270 */
[----:B------:R-:W-:Y:S01]  /*1260*/  UMOV UR7, UR13 ;  /* 0x0000000d00077c82 */ /* 0x000fe20008000000 */
[----:B------:R-:W-:Y:S02]  /*1270*/  UISETP.GE.OR UP0, UPT, UR5, UR10, UP0 ;  /* 0x0000000a0500728c */ /* 0x000fe40008706670 */
[----:B------:R-:W-:Y:S02]  /*1280*/  UIMAD.WIDE.U32 UR10, UR5, UR8, URZ ;  /* 0x00000008050a72a5 */ /* 0x000fe4000f8e00ff */
[----:B------:R-:W-:Y:S02]  /*1290*/  USHF.R.U32.HI UR7, URZ, UR9, UR7 ;  /* 0x00000009ff077299 */ /* 0x000fe40008011607 */
[----:B------:R-:W-:Y:S02]  /*12a0*/  UIADD3 UR10, UPT, UPT, -UR4, URZ, URZ ;  /* 0x000000ff040a7290 */ /* 0x000fe4000fffe1ff */
[----:B------:R-:W-:Y:S02]  /*12b0*/  USEL UR7, UR4, UR7, !UP2 ;  /* 0x0000000704077287 */ /* 0x000fe4000d000000 */
[----:B------:R-:W-:Y:S01]  /*12c0*/  UIMAD UR10, UR14, UR10, UR21 ;  /* 0x0000000a0e0a72a4 */ /* 0x000fe2000f8e0215 */
[----:B------:R-:W-:Y:S01]  /*12d0*/  @!UP0 UMOV UR8, UR11 ;  /* 0x0000000b00088c82 */ /* 0x000fe20008000000 */
[----:B------:R-:W-:-:S02]  /*12e0*/  UIADD3 UR11, UPT, UPT, -UR5, URZ, URZ ;  /* 0x000000ff050b7290 */ /* 0x000fc4000fffe1ff */
[----:B------:R-:W-:Y:S02]  /*12f0*/  @!UP0 USHF.R.U32.HI UR8, URZ, UR9, UR8 ;  /* 0x00000009ff088299 */ /* 0x000fe40008011608 */
[----:B------:R-:W-:Y:S02]  /*1300*/  UIADD3 UR9, UPT, UPT, -UR7, URZ, URZ ;  /* 0x000000ff07097290 */ /* 0x000fe4000fffe1ff */
[----:B------:R-:W-:Y:S02]  /*1310*/  @!UP0 USEL UR8, UR5, UR8, !UP2 ;  /* 0x0000000805088287 */ /* 0x000fe4000d000000 */
[----:B------:R-:W-:Y:S02]  /*1320*/  UIMAD UR9, UR19, UR9, UR4 ;  /* 0x00000009130972a4 */ /* 0x000fe4000f8e0204 */
[----:B------:R-:W-:Y:S02]  /*1330*/  @!UP0 UIADD3 UR7, UPT, UPT, UR7, -UR8, URZ ;  /* 0x8000000807078290 */ /* 0x000fe4000fffe0ff */
[----:B------:R-:W-:-:S02]  /*1340*/  @!UP0 UIMAD UR6, UR9, UR6, UR8 ;  /* 0x00000006090682a4 */ /* 0x000fc4000f8e0208 */
[----:B------:R-:W-:Y:S02]  /*1350*/  @!UP0 UIMAD UR4, UR7, UR19, UR5 ;  /* 0x00000013070482a4 */ /* 0x000fe4000f8e0205 */
[----:B------:R-:W-:Y:S02]  /*1360*/  UIMAD UR50, UR20, UR11, UR50 ;  /* 0x0000000b143272a4 */ /* 0x000fe4000f8e0232 */
[----:B------:R-:W-:Y:S01]  /*1370*/  UIMAD UR21, UR4, UR14, UR10 ;  /* 0x0000000e041572a4 */ /* 0x000fe2000f8e020a */
[----:B------:R-:W-:Y:S02]  /*1380*/  @!UP0 UMOV UR5, UR6 ;  /* 0x0000000600058c82 */ /* 0x000fe40008000000 */
[----:B------:R-:W-:-:S12]  /*1390*/  UIMAD UR50, UR5, UR20, UR50 ;  /* 0x00000014053272a4 */ /* 0x000fd8000f8e0232 */
.L_x_18:
[----:B------:R-:W-:-:S09]  /*13a0*/  UISETP.NE.AND UP0, UPT, UR23, 0x1, UPT ;  /* 0x000000011700788c */ /* 0x000fd2000bf05270 */
[----:B------:R-:W-:Y:S05]  /*13b0*/  BRA.U UP0, `(.L_x_19) ;  /* 0x0000000100447547 */ /* 0x000fea000b800000 */
[----:B------:R-:W2:Y:S01]  /*13c0*/  LDCU.128 UR8, c[0x0][0xb10] ;  /* 0x00016200ff0877ac */ /* 0x000ea20008000c00 */
[----:B------:R-:W3:Y:S01]  /*13d0*/  LDCU UR12, c[0x0][0xb0c] ;  /* 0x00016180ff0c77ac */ /* 0x000ee20008000800 */
[----:B------:R-:W4:Y:S01]  /*13e0*/  LDCU UR13, c[0x0][0xb20] ;  /* 0x00016400ff0d77ac */ /* 0x000f220008000800 */
[----:B--2---:R-:W-:Y:S02]  /*13f0*/  UIMAD.WIDE.U32 UR4, UR50, UR8, URZ ;  /* 0x00000008320472a5 */ /* 0x004fe4000f8e00ff */
[----:B------:R-:W-:Y:S02]  /*1400*/  UIMAD.WIDE.U32 UR6, UR21, UR11, URZ ;  /* 0x0000000b150672a5 */ /* 0x000fe4000f8e00ff */
[----:B---3--:R-:W-:-:S03]  /*1410*/  UISETP.NE.AND UP0, UPT, UR12, 0x1, UPT ;  /* 0x000000010c00788c */ /* 0x008fc6000bf05270 */
[----:B------:R-:W-:Y:S02]  /*1420*/  UMOV UR4, UR5 ;  /* 0x0000000500047c82 */ /* 0x000fe40008000000 */
[----:B------:R-:W-:-:S04]  /*1430*/  USHF.R.U32.HI UR4, URZ, UR9, UR4 ;  /* 0x00000009ff047299 */ /* 0x000fc80008011604 */
[----:B------:R-:W-:Y:S02]  /*1440*/  USEL UR5, UR50, UR4, !UP0 ;  /* 0x0000000432057287 */ /* 0x000fe4000c000000 */
[----:B------:R-:W-:Y:S01]  /*1450*/  UISETP.NE.AND UP0, UPT, UR10, 0x1, UPT ;  /* 0x000000010a00788c */ /* 0x000fe2000bf05270 */
[----:B------:R-:W-:Y:S02]  /*1460*/  UMOV UR4, UR7 ;  /* 0x0000000700047c82 */ /* 0x000fe40008000000 */
[----:B----4-:R-:W-:-:S04]  /*1470*/  USHF.R.U32.HI UR4, URZ, UR13, UR4 ;  /* 0x0000000dff047299 */ /* 0x010fc80008011604 */
[----:B------:R-:W-:-:S04]  /*1480*/  USEL UR4, UR21, UR4, !UP0 ;  /* 0x0000000415047287 */ /* 0x000fc8000c000000 */
[----:B------:R-:W-:Y:S02]  /*1490*/  UIADD3 UR6, UPT, UPT, UR5, -UR4, URZ ;  /* 0x8000000405067290 */ /* 0x000fe4000fffe0ff */
[----:B------:R-:W-:Y:S02]  /*14a0*/  UIADD3 UR4, UPT, UPT, -UR5, UR4, URZ ;  /* 0x0000000405047290 */ /* 0x000fe4000fffe1ff */
[----:B------:R-:W-:Y:S02]  /*14b0*/  UIMAD UR21, UR6, UR10, UR21 ;  /* 0x0000000a061572a4 */ /* 0x000fe4000f8e0215 */
[----:B------:R-:W-:-:S12]  /*14c0*/  UIMAD UR50, UR4, UR12, UR50 ;  /* 0x0000000c043272a4 */ /* 0x000fd8000f8e0232 */
.L_x_19:
[----:B------:R-:W-:Y:S01]  /*14d0*/  UISETP.NE.AND UP0, UPT, UR18, 0x2, UPT ;  /* 0x000000021200788c */ /* 0x000fe2000bf05270 */
[----:B------:R-:W-:Y:S09]  /*14e0*/  BRA.U !UP6, `(.L_x_20) ;  /* 0x000000010e0c7547 */ /* 0x000ff2000b800000 */
[----:B------:R-:W-:Y:S01]  /*14f0*/  UCGABAR_WAIT ;  /* 0x0000000000007dc7 */ /* 0x000fe20008000000 */
[----:B------:R-:W-:Y:S01]  /*1500*/  CCTL.IVALL ;  /* 0x00000000ff00798f */ /* 0x000fe20002000000 */
[----:B------:R-:W-:Y:S05]  /*1510*/  BRA `(.L_x_21) ;  /* 0x0000000000047947 */ /* 0x000fea0003800000 */
.L_x_20:
[----:B------:R-:W-:Y:S06]  /*1520*/  BAR.SYNC.DEFER_BLOCKING 0x0 ;  /* 0x0000000000007b1d */ /* 0x000fec0000010000 */
.L_x_21:
[----:B------:R-:W-:Y:S05]  /*1530*/  BRA.U UP0, `(.L_x_22) ;  /* 0x0000001900407547 */ /* 0x000fea000b800000 */
[----:B------:R-:W2:Y:S01]  /*1540*/  LDCU UR5, c[0x0][0x388] ;  /* 0x00007100ff0577ac */ /* 0x000ea20008000800 */
[----:B------:R-:W3:Y:S01]  /*1550*/  S2UR UR7, SR_CgaCtaId ;  /* 0x00000000000779c3 */ /* 0x000ee20000008800 */
[----:B------:R-:W-:Y:S01]  /*1560*/  PLOP3.LUT P1, PT, PT, PT, UP3, 0x80, 0x8 ;  /* 0x000000000008781c */ /* 0x000fe20003f2f038 */
[----:B------:R-:W-:Y:S01]  /*1570*/  IMAD.MOV.U32 R3, RZ, RZ, 0x1 ;  /* 0x00000001ff037424 */ /* 0x000fe200078e00ff */
[----:B------:R-:W4:Y:S01]  /*1580*/  LDCU UR6, c[0x0][0x38c] ;  /* 0x00007180ff0677ac */ /* 0x000f220008000800 */
[----:B------:R-:W-:Y:S01]  /*1590*/  ISETP.EQ.OR P2, PT, R2, RZ, P3 ;  /* 0x000000ff0200720c */ /* 0x000fe20001f42670 */
[----:B------:R-:W-:Y:S01]  /*15a0*/  IMAD.MOV.U32 R2, RZ, RZ, RZ ;  /* 0x000000ffff027224 */ /* 0x000fe200078e00ff */
[----:B------:R-:W-:Y:S01]  /*15b0*/  PLOP3.LUT P1, PT, P1, PT, PT, 0x8, 0x80 ;  /* 0x000000000080781c */ /* 0x000fe20000f2e170 */
[----:B------:R-:W1:Y:S01]  /*15c0*/  LDCU UR49, c[0x0][0x390] ;  /* 0x00007200ff3177ac */ /* 0x000e620008000800 */
[----:B------:R-:W-:Y:S01]  /*15d0*/  UMOV UR31, 0x400 ;  /* 0x00000400001f7882 */ /* 0x000fe20000000000 */
[----:B------:R-:W-:-:S02]  /*15e0*/  UISETP.NE.AND UP1, UPT, UR18, URZ, UPT ;  /* 0x000000ff1200728c */ /* 0x000fc4000bf25270 */
[----:B------:R-:W-:Y:S01]  /*15f0*/  USEL UR32, URZ, 0x1, UP4 ;  /* 0x00000001ff207887 */ /* 0x000fe2000a000000 */
[----:B------:R-:W1:Y:S01]  /*1600*/  LDCU UR48, c[0x0][0x370] ;  /* 0x00006e00ff3077ac */ /* 0x000e620008000800 */
[----:B--2---:R-:W-:Y:S01]  /*1610*/  UIADD3 UR5, UPT, UPT, UR5, 0x3f, URZ ;  /* 0x0000003f05057890 */ /* 0x004fe2000fffe0ff */
[----:B------:R-:W2:Y:S03]  /*1620*/  LDCU.64 UR36, c[0x0][0x348] ;  /* 0x00006900ff2477ac */ /* 0x000ea60008000a00 */
[----:B------:R-:W-:Y:S02]  /*1630*/  USHF.R.S32.HI UR4, URZ, 0x1f, UR5 ;  /* 0x0000001fff047899 */ /* 0x000fe40008011405 */
[----:B---3--:R-:W-:Y:S02]  /*1640*/  USHF.L.U32 UR33, UR7, 0xd, URZ ;  /* 0x0000000d07217899 */ /* 0x008fe400080006ff */
[----:B------:R-:W-:-:S02]  /*1650*/  ULEA.HI UR4, UR4, UR5, URZ, 0x6 ;  /* 0x0000000504047291 */ /* 0x000fc4000f8f30ff */
[----:B------:R-:W-:Y:S02]  /*1660*/  USHF.L.U32 UR52, UR7, 0x6, URZ ;  /* 0x0000000607347899 */ /* 0x000fe400080006ff */
[----:B------:R-:W-:Y:S02]  /*1670*/  USHF.R.S32.HI UR4, URZ, 0x6, UR4 ;  /* 0x00000006ff047899 */ /* 0x000fe40008011404 */
[----:B------:R-:W-:Y:S02]  /*1680*/  ULOP3.LUT UR33, UR33, 0x2000, URZ, 0xc0, !UPT ;  /* 0x0000200021217892 */ /* 0x000fe4000f8ec0ff */
[----:B----4-:R-:W-:Y:S02]  /*1690*/  UIMAD UR4, UR4, UR6, URZ ;  /* 0x00000006040472a4 */ /* 0x010fe4000f8e02ff */
[----:B------:R-:W-:Y:S02]  /*16a0*/  ULEA UR31, UR7, UR31, 0x18 ;  /* 0x0000001f071f7291 */ /* 0x000fe4000f8ec0ff */
[----:B-1----:R-:W-:Y:S01]  /*16b0*/  UIMAD UR49, UR4, UR49, URZ ;  /* 0x00000031043172a4 */ /* 0x002fe2000f8e02ff */
[----:B------:R-:W1:Y:S03]  /*16c0*/  LDCU UR47, c[0x0][0x374] ;  /* 0x00006e80ff2f77ac */ /* 0x000e660008000800 */
[----:B------:R-:W-:-:S02]  /*16d0*/  UISETP.NE.AND UP2, UPT, UR49, URZ, UPT ;  /* 0x000000ff3100728c */ /* 0x000fc4000bf45270 */
[----:B------:R-:W-:Y:S02]  /*16e0*/  UISETP.LT.U32.AND UP0, UPT, UR49, 0x8, UPT ;  /* 0x000000083100788c */ /* 0x000fe4000bf01070 */
[----:B------:R-:W-:Y:S02]  /*16f0*/  ULOP3.LUT UR52, UR52, 0x40, URZ, 0xc0, !UPT ;  /* 0x0000004034347892 */ /* 0x000fe4000f8ec0ff */
[----:B------:R-:W-:Y:S02]  /*1700*/  USEL UR4, UR49, 0x8, UP0 ;  /* 0x0000000831047887 */ /* 0x000fe40008000000 */
[----:B------:R-:W-:Y:S02]  /*1710*/  USEL UR32, UR32, 0x2, UP1 ;  /* 0x0000000220207887 */ /* 0x000fe40008800000 */
[----:B------:R-:W-:Y:S02]  /*1720*/  UIADD3 UR5, UPT, UPT, UR4, -0x1, URZ ;  /* 0xffffffff04057890 */ /* 0x000fe4000fffe0ff */
[----:B------:R-:W-:-:S02]  /*1730*/  @!UP2 UIADD3 UR5, UPT, UPT, UR4, URZ, URZ ;  /* 0x000000ff0405a290 */ /* 0x000fc4000fffe0ff */
[----:B------:R-:W-:Y:S02]  /*1740*/  UIADD3 UR33, UPT, UPT, UR31, 0x14400, UR33 ;  /* 0x000144001f217890 */ /* 0x000fe4000fffe021 */
[----:B------:R-:W-:Y:S02]  /*1750*/  UIADD3 UR46, UPT, UPT, UR49, -UR4, URZ ;  /* 0x80000004312e7290 */ /* 0x000fe4000fffe0ff */
[----:B------:R-:W-:Y:S01]  /*1760*/  UIADD3 UR51, UPT, UPT, UR5, 0x1, URZ ;  /* 0x0000000105337890 */ /* 0x000fe2000fffe0ff */
[----:B------:R-:W-:Y:S01]  /*1770*/  UMOV UR24, URZ ;  /* 0x000000ff00187c82 */ /* 0x000fe20008000000 */
[----:B------:R-:W-:Y:S01]  /*1780*/  UMOV UR25, URZ ;  /* 0x000000ff00197c82 */ /* 0x000fe20008000000 */
[----:B-12---:R-:W-:-:S09]  /*1790*/  UMOV UR34, URZ ;  /* 0x000000ff00227c82 */ /* 0x006fd20008000000 */
.L_x_40:
[----:B------:R-:W-:Y:S01]  /*17a0*/  ULEA UR4, UR24, UR31, 0x3 ;  /* 0x0000001f18047291 */ /* 0x000fe2000f8e18ff */
[----:B------:R-:W-:Y:S01]  /*17b0*/  SHF.L.U32 R0, R3, 0x1f, RZ ;  /* 0x0000001f03007819 */ /* 0x000fe200000006ff */
[----:B------:R-:W-:Y:S02]  /*17c0*/  UISETP.NE.AND UP0, UPT, UR49, URZ, UPT ;  /* 0x000000ff3100728c */ /* 0x000fe4000bf05270 */
[----:B------:R-:W-:Y:S02]  /*17d0*/  ULEA UR19, UR21, UR52, 0x7 ;  /* 0x0000003415137291 */ /* 0x000fe4000f8e38ff */
[----:B------:R-:W-:Y:S01]  /*17e0*/  USHF.L.U32 UR35, UR50, 0x6, URZ ;  /* 0x0000000632237899 */ /* 0x000fe200080006ff */
[----:B------:R-:W-:Y:S02]  /*17f0*/  UMOV UR22, URZ ;  /* 0x000000ff00167c82 */ /* 0x000fe40008000000 */
[----:B------:R1:W2:Y:S01]  /*1800*/  SYNCS.PHASECHK.TRANS64.TRYWAIT P0, [UR4+0x40], R0 ;  /* 0x00004000ff0075a7 */ /* 0x0002a20008001104 */
[----:B------:R-:W-:Y:S01]  /*1810*/  UMOV UR21, URZ ;  /* 0x000000ff00157c82 */ /* 0x000fe20008000000 */
[----:B------:R-:W-:Y:S01]  /*1820*/  UMOV UR20, URZ ;  /* 0x000000ff00147c82 */ /* 0x000fe20008000000 */
[----:B------:R-:W-:Y:S06]  /*1830*/  BRA.U !UP0, `(.L_x_23) ;  /* 0x0000000508547547 */ /* 0x000fec000b800000 */
[----:B------:R-:W3:Y:S01]  /*1840*/  LDCU.128 UR8, c[0x0][0x480] ;  /* 0x00009000ff0877ac */ /* 0x000ee20008000c00 */
[----:B------:R-:W4:Y:S01]  /*1850*/  LDCU.64 UR12, c[0x0][0x490] ;  /* 0x00009200ff0c77ac */ /* 0x000f220008000a00 */
[----:B------:R-:W1:Y:S01]  /*1860*/  LDCU.64 UR20, c[0x0][0x4b0] ;  /* 0x00009600ff1477ac */ /* 0x000e620008000a00 */
[----:B------:R-:W1:Y:S01]  /*1870*/  LDCU.64 UR16, c[0x0][0x4d0] ;  /* 0x00009a00ff1077ac */ /* 0x000e620008000a00 */
[----:B------:R-:W1:Y:S01]  /*1880*/  LDCU UR44, c[0x0][0x390] ;  /* 0x00007200ff2c77ac */ /* 0x000e620008000800 */
[----:B---3--:R-:W-:Y:S02]  /*1890*/  UIMAD.WIDE.U32 UR4, UR35, UR9, URZ ;  /* 0x00000009230472a5 */ /* 0x008fe4000f8e00ff */
[----:B------:R-:W-:Y:S01]  /*18a0*/  UISETP.NE.AND UP0, UPT, UR8, 0x1, UPT ;  /* 0x000000010800788c */ /* 0x000fe2000bf05270 */
[----:B------:R-:W3:Y:S04]  /*18b0*/  LDCU UR45, c[0x0][0x38c] ;  /* 0x00007180ff2d77ac */ /* 0x000ee80008000800 */
[----:B------:R-:W-:Y:S01]  /*18c0*/  UMOV UR4, UR5 ;  /* 0x0000000500047c82 */ /* 0x000fe20008000000 */
[----:B------:R-:W1:Y:S01]  /*18d0*/  LDCU.64 UR14, c[0x0][0x4b8] ;  /* 0x00009700ff0e77ac */ /* 0x000e620008000a00 */
[----:B------:R-:W-:-:S02]  /*18e0*/  USHF.R.U32.HI UR6, URZ, UR10, UR4 ;  /* 0x0000000aff067299 */ /* 0x000fc40008011604 */
[----:B------:R-:W-:Y:S02]  /*18f0*/  UIADD3 UR34, UPT, UPT, UR51, UR25, URZ ;  /* 0x0000001933227290 */ /* 0x000fe4000fffe0ff */
[----:B------:R-:W-:Y:S02]  /*1900*/  USEL UR6, UR35, UR6, !UP0 ;  /* 0x0000000623067287 */ /* 0x000fe4000c000000 */
[----:B------:R-:W-:Y:S02]  /*1910*/  UISETP.NE.AND UP0, UPT, UR11, 0x1, UPT ;  /* 0x000000010b00788c */ /* 0x000fe4000bf05270 */
[----:B----4-:R-:W-:Y:S02]  /*1920*/  UIMAD.WIDE.U32 UR4, UR6, UR12, URZ ;  /* 0x0000000c060472a5 */ /* 0x010fe4000f8e00ff */
[----:B------:R-:W-:Y:S01]  /*1930*/  UIADD3 UR7, UPT, UPT, -UR6, URZ, URZ ;  /* 0x000000ff06077290 */ /* 0x000fe2000fffe1ff */
[----:B------:R-:W-:-:S03]  /*1940*/  UMOV UR22, URZ ;  /* 0x000000ff00167c82 */ /* 0x000fc60008000000 */
[----:B------:R-:W-:Y:S01]  /*1950*/  UIMAD UR7, UR8, UR7, UR35 ;  /* 0x00000007080772a4 */ /* 0x000fe2000f8e0223 */
[----:B------:R-:W-:Y:S02]  /*1960*/  UMOV UR4, UR5 ;  /* 0x0000000500047c82 */ /* 0x000fe40008000000 */
[----:B------:R-:W-:Y:S02]  /*1970*/  USHF.R.U32.HI UR13, URZ, UR13, UR4 ;  /* 0x0000000dff0d7299 */ /* 0x000fe40008011604 */
[----:B------:R-:W4:Y:S02]  /*1980*/  LDCU.64 UR4, c[0x0][0x4d8] ;  /* 0x00009b00ff0477ac */ /* 0x000f240008000a00 */
[----:B------:R-:W-:-:S04]  /*1990*/  USEL UR13, UR6, UR13, !UP0 ;  /* 0x0000000d060d7287 */ /* 0x000fc8000c000000 */
[----:B------:R-:W-:-:S04]  /*19a0*/  UIADD3 UR12, UPT, UPT, -UR13, URZ, URZ ;  /* 0x000000ff0d0c7290 */ /* 0x000fc8000fffe1ff */
[----:B------:R-:W-:Y:S02]  /*19b0*/  UIMAD UR12, UR11, UR12, UR6 ;  /* 0x0000000c0b0c72a4 */ /* 0x000fe4000f8e0206 */
[----:B-1----:R-:W-:Y:S02]  /*19c0*/  UIMAD UR11, UR7, UR20, UR16 ;  /* 0x00000014070b72a4 */ /* 0x002fe4000f8e0210 */
[----:B------:R-:W-:Y:S01]  /*19d0*/  UIMAD UR12, UR12, UR21, UR17 ;  /* 0x000000150c0c72a4 */ /* 0x000fe2000f8e0211 */
[----:B------:R-:W-:Y:S01]  /*19e0*/  UMOV UR6, UR24 ;  /* 0x0000001800067c82 */ /* 0x000fe20008000000 */
[----:B------:R-:W-:Y:S01]  /*19f0*/  UMOV UR20, URZ ;  /* 0x000000ff00147c82 */ /* 0x000fe20008000000 */
[----:B---3--:R-:W-:-:S09]  /*1a00*/  UMOV UR21, URZ ;  /* 0x000000ff00157c82 */ /* 0x008fd20008000000 */
.L_x_29:
[----:B------:R-:W-:Y:S01]  /*1a10*/  @!P3 MOV R4, 0x6000 ;  /* 0x000060000004b802 */ /* 0x000fe20000000f00 */
[----:B------:R-:W-:Y:S01]  /*1a20*/  ULEA UR9, UR6, UR31, 0x3 ;  /* 0x0000001f06097291 */ /* 0x000fe2000f8e18ff */
[----:B-12---:R-:W-:Y:S11]  /*1a30*/  @P0 BRA `(.L_x_24) ;  /* 0x00000000000c0947 */ /* 0x006ff60003800000 */
[----:B------:R-:W-:Y:S04]  /*1a40*/  SHF.L.U32 R5, R3, 0x1f, RZ ;  /* 0x0000001f03057819 */ /* 0x000fe800000006ff */
[----:B------:R-:W1:Y:S02]  /*1a50*/  SYNCS.PHASECHK.TRANS64.TRYWAIT P0, [UR9+0x40], R5 ;  /* 0x00004005ff0075a7 */ /* 0x000e640008001109 */
[----:B-1----:R-:W-:Y:S05]  /*1a60*/  @!P0 BRA `(.L_x_25) ;  /* 0x0000006c00f08947 */ /* 0x002fea0003800000 */
.L_x_24:
[----:B------:R2:W-:Y:S01]  /*1a70*/  @!P3 SYNCS.ARRIVE.TRANS64 RZ, [UR9], R4 ;  /* 0x00000004ffffb9a7 */ /* 0x0005e20008000009 */
[----:B------:R-:W-:Y:S04]  /*1a80*/  ULOP3.LUT UR7, UR32, 0x2, URZ, 0xfc, !UPT ;  /* 0x0000000220077892 */ /* 0x000fe8000f8efcff */
[----:B------:R-:W-:Y:S09]  /*1a90*/  UISETP.NE.AND UP0, UPT, UR7, 0x2, UPT ;  /* 0x000000020700788c */ /* 0x000ff2000bf05270 */
[----:B------:R-:W-:Y:S05]  /*1aa0*/  BRA.U UP0, `(.L_x_26) ;  /* 0x0000000100047547 */ /* 0x000fea000b800000 */
[----:B----4-:R-:W-:Y:S05]  /*1ab0*/  BPT.TRAP 0x1 ;  /* 0x000000040000795c */ /* 0x010fea0000300000 */
.L_x_26:
[----:B------:R-:W-:Y:S04]  /*1ac0*/  BSSY.RECONVERGENT B0, `(.L_x_27) ;  /* 0x0000003000007945 */ /* 0x000fe80003800200 */
[----:B------:R-:W-:Y:S05]  /*1ad0*/  @P2 BRA `(.L_x_28) ;  /* 0x0000000000042947 */ /* 0x000fea0003800000 */
[----:B----4-:R-:W-:Y:S05]  /*1ae0*/  BPT.TRAP 0x1 ;  /* 0x000000040000795c */ /* 0x010fea0000300000 */
.L_x_28:
[----:B----4-:R-:W-:Y:S05]  /*1af0*/  BSYNC.RECONVERGENT B0 ;  /* 0x0000000000007941 */ /* 0x010fea0003800200 */
.L_x_27:
[----:B------:R-:W-:Y:S02]  /*1b00*/  UIADD3 UR7, UPT, UPT, UR6, 0x1, URZ ;  /* 0x0000000106077890 */ /* 0x000fe4000fffe0ff */
[----:B------:R-:W-:Y:S02]  /*1b10*/  ULEA UR16, UR6, UR33, 0xe ;  /* 0x0000002106107291 */ /* 0x000fe4000f8e70ff */
[----:B------:R-:W-:Y:S02]  /*1b20*/  UISETP.NE.AND UP0, UPT, UR7, 0x8, UPT ;  /* 0x000000080700788c */ /* 0x000fe4000bf05270 */
[----:B------:R-:W-:Y:S02]  /*1b30*/  UIADD3 UR28, UP1, UPT, UR36, 0x80, URZ ;  /* 0x00000080241c7890 */ /* 0x000fe4000ff3e0ff */
[----:B------:R-:W-:Y:S02]  /*1b40*/  USEL UR8, URZ, 0x1, UP0 ;  /* 0x00000001ff087887 */ /* 0x000fe40008000000 */
[----:B------:R-:W-:Y:S02]  /*1b50*/  USEL UR24, UR7, URZ, UP0 ;  /* 0x000000ff07187287 */ /* 0x000fe40008000000 */
[----:B------:R-:W-:Y:S02]  /*1b60*/  USHF.L.U32 UR10, UR22, 0x6, URZ ;  /* 0x00000006160a7899 */ /* 0x000fe400080006ff */
[----:B------:R-:W-:Y:S01]  /*1b70*/  ULEA UR7, UR24, UR31, 0x3 ;  /* 0x0000001f18077291 */ /* 0x000fe2000f8e18ff */
[----:B------:R-:W-:Y:S01]  /*1b80*/  LOP3.LUT R3, R3, UR8, RZ, 0x3c, !PT ;  /* 0x0000000803037c12 */ /* 0x000fe2000f8e3cff */
[----:B------:R-:W-:Y:S02]  /*1b90*/  ULEA UR8, UR6, UR31, 0xd ;  /* 0x0000001f06087291 */ /* 0x000fe4000f8e68ff */
[----:B------:R-:W-:Y:S01]  /*1ba0*/  UIADD3.X UR29, UPT, UPT, URZ, UR37, URZ, UP1, !UPT ;  /* 0x00000025ff1d7290 */ /* 0x000fe20008ffe4ff */
[----:B-1----:R-:W-:Y:S01]  /*1bb0*/  SHF.L.U32 R0, R3, 0x1f, RZ ;  /* 0x0000001f03007819 */ /* 0x002fe200000006ff */
[----:B------:R-:W-:Y:S02]  /*1bc0*/  UIADD3 UR8, UPT, UPT, UR8, 0x4400, URZ ;  /* 0x0000440008087890 */ /* 0x000fe4000fffe0ff */
[----:B------:R-:W-:Y:S01]  /*1bd0*/  UIADD3 UR26, UP0, UPT, UR36, 0x180, URZ ;  /* 0x00000180241a7890 */ /* 0x000fe2000ff1e0ff */
[----:B------:R3:W1:Y:S01]  /*1be0*/  SYNCS.PHASECHK.TRANS64.TRYWAIT P0, [UR7+0x40], R0 ;  /* 0x00004000ff0075a7 */ /* 0x0006620008001107 */
[----:B------:R-:W-:Y:S02]  /*1bf0*/  UIMAD UR7, UR20, UR14, UR4 ;  /* 0x0000000e140772a4 */ /* 0x000fe4000f8e0204 */
[----:B------:R-:W-:Y:S02]  /*1c00*/  UIMAD UR6, UR21, UR15, UR5 ;  /* 0x0000000f150672a4 */ /* 0x000fe4000f8e0205 */
[----:B------:R-:W-:Y:S02]  /*1c10*/  UIADD3.X UR27, UPT, UPT, URZ, UR37, URZ, UP0, !UPT ;  /* 0x00000025ff1b7290 */ /* 0x000fe400087fe4ff */
[----:B------:R-:W-:Y:S02]  /*1c20*/  UPRMT UR6, UR7, 0x40, UR6 ;  /* 0x0000004007067896 */ /* 0x000fe40008000006 */
[----:B------:R-:W-:Y:S02]  /*1c30*/  UIADD3 UR30, UPT, UPT, UR20, 0x1, URZ ;  /* 0x00000001141e7890 */ /* 0x000fe4000fffe0ff */
[----:B------:R-:W-:Y:S02]  /*1c40*/  UPRMT UR6, UR6, 0x5410, URZ ;  /* 0x0000541006067896 */ /* 0x000fe400080000ff */
[----:B------:R-:W-:Y:S02]  /*1c50*/  UISETP.NE.AND UP2, UPT, UR30, UR45, UPT ;  /* 0x0000002d1e00728c */ /* 0x000fe4000bf45270 */
[----:B------:R-:W-:Y:S02]  /*1c60*/  UIADD3 UR23, UPT, UPT, UR21, 0x1, URZ ;  /* 0x0000000115177890 */ /* 0x000fe4000fffe0ff */
[----:B------:R-:W-:Y:S02]  /*1c70*/  UIADD3 UR25, UPT, UPT, UR25, 0x1, URZ ;  /* 0x0000000119197890 */ /* 0x000fe4000fffe0ff */
[----:B------:R-:W-:Y:S01]  /*1c80*/  UIADD3 UR7, UPT, UPT, UR22, 0x1, URZ ;  /* 0x0000000116077890 */ /* 0x000fe2000fffe0ff */
[----:B------:R4:W-:Y:S01]  /*1c90*/  UTMALDG.4D.IM2COL [UR8], [UR28], UR6 ;  /* 0x000000081c0073b4 */ /* 0x0009e20008058006 */
[----:B------:R-:W-:Y:S01]  /*1ca0*/  UMOV UR38, 0x30000 ;  /* 0x0003000000267882 */ /* 0x000fe20000000000 */
[----:B------:R-:W-:Y:S01]  /*1cb0*/  UMOV UR40, 0x0 ;  /* 0x0000000000287882 */ /* 0x000fe20000000000 */
[----:B------:R-:W-:Y:S01]  /*1cc0*/  UMOV UR41, 0x10000000 ;  /* 0x1000000000297882 */ /* 0x000fe20000000000 */
[----:B------:R-:W-:Y:S01]  /*1cd0*/  @UP2 UIADD3 UR23, UPT, UPT, UR21, URZ, URZ ;  /* 0x000000ff15172290 */ /* 0x000fe2000fffe0ff */
[----:B------:R-:W-:Y:S01]  /*1ce0*/  UMOV UR17, UR9 ;  /* 0x0000000900117c82 */ /* 0x000fe20008000000 */
[----:B------:R-:W-:Y:S02]  /*1cf0*/  UMOV UR18, UR10 ;  /* 0x0000000a00127c82 */ /* 0x000fe40008000000 */
[----:B------:R-:W-:Y:S01]  /*1d00*/  UISETP.NE.AND UP0, UPT, UR23, UR44, UPT ;  /* 0x0000002c1700728c */ /* 0x000fe2000bf05270 */
[----:B------:R2:W-:Y:S10]  /*1d10*/  UTMALDG.4D.MULTICAST [UR16], [UR26], UR38, desc[UR40] ;  /* 0x000028101a0073b4 */ /* 0x0005f40008019826 */
[----:B------:R-:W-:Y:S07]  /*1d20*/  @UP0 UIADD3 UR7, UPT, UPT, UR22, URZ, URZ ;  /* 0x000000ff16070290 */ /* 0x000fee000fffe0ff */
[----:B------:R-:W-:Y:S01]  /*1d30*/  UMOV UR22, UR7 ;  /* 0x0000000700167c82 */ /* 0x000fe20008000000 */
[----:B----4-:R-:W-:Y:S01]  /*1d40*/  UMOV UR6, UR24 ;  /* 0x0000001800067c82 */ /* 0x010fe20008000000 */
[----:B--2---:R-:W-:Y:S02]  /*1d50*/  USEL UR21, UR23, URZ, UP0 ;  /* 0x000000ff17157287 */ /* 0x004fe40008000000 */
[----:B------:R-:W-:Y:S02]  /*1d60*/  UISETP.NE.AND UP0, UPT, UR25, UR34, UPT ;  /* 0x000000221900728c */ /* 0x000fe4000bf05270 */
[----:B------:R-:W-:Y:S07]  /*1d70*/  USEL UR20, UR30, URZ, UP2 ;  /* 0x000000ff1e147287 */ /* 0x000fee0009000000 */
[----:B---3--:R-:W-:Y:S05]  /*1d80*/  BRA.U UP0, `(.L_x_29) ;  /* 0xfffffffd00207547 */ /* 0x008fea000b83ffff */
.L_x_23:
[----:B------:R-:W-:Y:S01]  /*1d90*/  ULEA UR4, UR24, UR31, 0x3 ;  /* 0x0000001f18047291 */ /* 0x000fe2000f8e18ff */
[----:B-1----:R-:W-:Y:S01]  /*1da0*/  SHF.L.U32 R0, R3, 0x1f, RZ ;  /* 0x0000001f03007819 */ /* 0x002fe200000006ff */
[----:B------:R-:W-:Y:S01]  /*1db0*/  @!P1 SYNCS.ARRIVE.TRANS64.A1T0 RZ, [UR31+0xc8], RZ ;  /* 0x0000c8ffffff99a7 */ /* 0x000fe2000810001f */
[----:B------:R-:W-:-:S06]  /*1dc0*/  UISETP.GE.AND UP0, UPT, UR46, 0x1, UPT ;  /* 0x000000012e00788c */ /* 0x000fcc000bf06270 */
[----:B--2---:R1:W2:Y:S03]  /*1dd0*/  SYNCS.PHASECHK.TRANS64.TRYWAIT P0, [UR4+0x40], R0 ;  /* 0x00004000ff0075a7 */ /* 0x0042a60008001104 */
[----:B------:R-:W-:Y:S05]  /*1de0*/  BRA.U !UP0, `(.L_x_30) ;  /* 0x0000000508507547 */ /* 0x000fea000b800000 */
        /* <DEDUP_REMOVED lines=16> */
[----:B------:R-:W-:-:S03]  /*1ef0*/  UMOV UR30, UR46 ;  /* 0x0000002e001e7c82 */ /* 0x000fc60008000000 */
        /* <DEDUP_REMOVED lines=9> */
[----:B---3--:R-:W-:-:S11]  /*1f90*/  UMOV UR6, UR24 ;  /* 0x0000001800067c82 */ /* 0x008fd60008000000 */
.L_x_36:
[----:B------:R-:W-:Y:S01]  /*1fa0*/  @!P3 MOV R4, 0x6000 ;  /* 0x000060000004b802 */ /* 0x000fe20000000f00 */
[----:B------:R-:W-:Y:S01]  /*1fb0*/  ULEA UR9, UR6, UR31, 0x3 ;  /* 0x0000001f06097291 */ /* 0x000fe2000f8e18ff */
[----:B-12---:R-:W-:Y:S11]  /*1fc0*/  @P0 BRA `(.L_x_31) ;  /* 0x00000000000c0947 */ /* 0x006ff60003800000 */
[----:B------:R-:W-:Y:S04]  /*1fd0*/  SHF.L.U32 R5, R3, 0x1f, RZ ;  /* 0x0000001f03057819 */ /* 0x000fe800000006ff */
[----:B------:R-:W1:Y:S02]  /*1fe0*/  SYNCS.PHASECHK.TRANS64.TRYWAIT P0, [UR9+0x40], R5 ;  /* 0x00004005ff0075a7 */ /* 0x000e640008001109 */
[----:B-1----:R-:W-:Y:S05]  /*1ff0*/  @!P0 BRA `(.L_x_32) ;  /* 0x0000006800a48947 */ /* 0x002fea0003800000 */
.L_x_31:
[----:B------:R2:W-:Y:S01]  /*2000*/  @!P3 SYNCS.ARRIVE.TRANS64 RZ, [UR9], R4 ;  /* 0x00000004ffffb9a7 */ /* 0x0005e20008000009 */
[----:B------:R-:W-:Y:S04]  /*2010*/  ULOP3.LUT UR7, UR32, 0x2, URZ, 0xfc, !UPT ;  /* 0x0000000220077892 */ /* 0x000fe8000f8efcff */
[----:B------:R-:W-:Y:S09]  /*2020*/  UISETP.NE.AND UP0, UPT, UR7, 0x2, UPT ;  /* 0x000000020700788c */ /* 0x000ff2000bf05270 */
[----:B------:R-:W-:Y:S05]  /*2030*/  BRA.U UP0, `(.L_x_33) ;  /* 0x0000000100047547 */ /* 0x000fea000b800000 */
[----:B----4-:R-:W-:Y:S05]  /*2040*/  BPT.TRAP 0x1 ;  /* 0x000000040000795c */ /* 0x010fea0000300000 */
.L_x_33:
[----:B------:R-:W-:Y:S04]  /*2050*/  BSSY.RECONVERGENT B0, `(.L_x_34) ;  /* 0x0000003000007945 */ /* 0x000fe80003800200 */
[----:B------:R-:W-:Y:S05]  /*2060*/  @P2 BRA `(.L_x_35) ;  /* 0x0000000000042947 */ /* 0x000fea0003800000 */
[----:B----4-:R-:W-:Y:S05]  /*2070*/  BPT.TRAP 0x1 ;  /* 0x000000040000795c */ /* 0x010fea0000300000 */
.L_x_35:
[----:B----4-:R-:W-:Y:S05]  /*2080*/  BSYNC.RECONVERGENT B0 ;  /* 0x0000000000007941 */ /* 0x010fea0003800200 */
.L_x_34:
        /* <DEDUP_REMOVED lines=23> */
[----:B------:R-:W-:Y:S01]  /*2200*/  UIADD3 UR7, UPT, UPT, UR22, 0x1, URZ ;  /* 0x0000000116077890 */ /* 0x000fe2000fffe0ff */
[----:B------:R-:W-:Y:S02]  /*2210*/  UMOV UR35, 0x30000 ;  /* 0x0003000000237882 */ /* 0x000fe40000000000 */
[----:B------:R4:W-:Y:S01]  /*2220*/  UTMALDG.4D.IM2COL [UR8], [UR28], UR6 ;  /* 0x000000081c0073b4 */ /* 0x0009e20008058006 */
[----:B------:R-:W-:Y:S01]  /*2230*/  UMOV UR40, 0x0 ;  /* 0x0000000000287882 */ /* 0x000fe20000000000 */
[----:B------:R-:W-:Y:S01]  /*2240*/  UMOV UR41, 0x10000000 ;  /* 0x1000000000297882 */ /* 0x000fe20000000000 */
[----:B------:R-:W-:Y:S01]  /*2250*/  UMOV UR17, UR9 ;  /* 0x0000000900117c82 */ /* 0x000fe20008000000 */
[----:B------:R-:W-:Y:S01]  /*2260*/  @UP2 UIADD3 UR23, UPT, UPT, UR21, URZ, URZ ;  /* 0x000000ff15172290 */ /* 0x000fe2000fffe0ff */
[----:B------:R-:W-:Y:S03]  /*2270*/  UMOV UR18, UR10 ;  /* 0x0000000a00127c82 */ /* 0x000fe60008000000 */
[----:B------:R-:W-:Y:S01]  /*2280*/  UISETP.NE.AND UP0, UPT, UR23, UR38, UPT ;  /* 0x000000261700728c */ /* 0x000fe2000bf05270 */
[----:B------:R2:W-:Y:S10]  /*2290*/  UTMALDG.4D.MULTICAST [UR16], [UR26], UR35, desc[UR40] ;  /* 0x000028101a0073b4 */ /* 0x0005f40008019823 */
[----:B------:R-:W-:Y:S07]  /*22a0*/  @UP0 UIADD3 UR7, UPT, UPT, UR22, URZ, URZ ;  /* 0x000000ff16070290 */ /* 0x000fee000fffe0ff */
[----:B------:R-:W-:Y:S01]  /*22b0*/  UMOV UR22, UR7 ;  /* 0x0000000700167c82 */ /* 0x000fe20008000000 */
[----:B----4-:R-:W-:Y:S02]  /*22c0*/  UIADD3 UR6, UPT, UPT, UR30, -0x1, URZ ;  /* 0xffffffff1e067890 */ /* 0x010fe4000fffe0ff */
[----:B--2---:R-:W-:Y:S02]  /*22d0*/  USEL UR21, UR23, URZ, UP0 ;  /* 0x000000ff17157287 */ /* 0x004fe40008000000 */
[----:B------:R-:W-:Y:S02]  /*22e0*/  UISETP.GT.U32.AND UP0, UPT, UR30, 0x1, UPT ;  /* 0x000000011e00788c */ /* 0x000fe4000bf04070 */
[----:B------:R-:W-:Y:S01]  /*22f0*/  USEL UR20, UR25, URZ, UP2 ;  /* 0x000000ff19147287 */ /* 0x000fe20009000000 */
[----:B------:R-:W-:Y:S01]  /*2300*/  UMOV UR30, UR6 ;  /* 0x00000006001e7c82 */ /* 0x000fe20008000000 */
[----:B------:R-:W-:Y:S05]  /*2310*/  UMOV UR6, UR24 ;  /* 0x0000001800067c82 */ /* 0x000fea0008000000 */
[----:B---3--:R-:W-:Y:S05]  /*2320*/  BRA.U UP0, `(.L_x_36) ;  /* 0xfffffffd001c7547 */ /* 0x008fea000b83ffff */
.L_x_30:
[----:B------:R-:W-:Y:S01]  /*2330*/  SHF.L.U32 R4, R2, 0x1f, RZ ;  /* 0x0000001f02047819 */ /* 0x000fe200000006ff */
[----:B------:R-:W-:-:S03]  /*2340*/  NOP ;  /* 0x0000000000007918 */ /* 0x000fc60000000000 */
[----:B-12---:R-:W1:Y:S02]  /*2350*/  SYNCS.PHASECHK.TRANS64.TRYWAIT P0, [UR31+0xd0], R4 ;  /* 0x0000d004ff0075a7 */ /* 0x006e64000800111f */
[----:B-1----:R-:W-:Y:S05]  /*2360*/  @!P0 BRA `(.L_x_37) ;  /* 0x0000006400e08947 */ /* 0x002fea0003800000 */
.L_x_138:
[----:B-1----:R-:W1:Y:S01]  /*2370*/  LDS.128 R4, [UR31+0x110] ;  /* 0x0001101fff047984 */ /* 0x002e620008000c00 */
[----:B------:R-:W-:Y:S02]  /*2380*/  UIADD3 UR4, UPT, UPT, UR31, 0xd8, URZ ;  /* 0x000000d81f047890 */ /* 0x000fe4000fffe0ff */
[----:B------:R-:W-:Y:S01]  /*2390*/  UISETP.GE.AND UP0, UPT, UR39, 0x1, UPT ;  /* 0x000000012700788c */ /* 0x000fe2000bf06270 */
[----:B------:R-:W-:Y:S01]  /*23a0*/  @!PT LDS RZ, [RZ] ;  /* 0x00000000fffff984 */ /* 0x000fe20000000800 */
[----:B------:R-:W-:Y:S01]  /*23b0*/  @!PT LDS RZ, [RZ] ;  /* 0x00000000fffff984 */ /* 0x000fe20000000800 */
[----:B------:R-:W-:Y:S01]  /*23c0*/  @!PT LDS RZ, [RZ] ;  /* 0x00000000fffff984 */ /* 0x000fe20000000800 */
[----:B------:R-:W-:Y:S01]  /*23d0*/  @!PT LDS RZ, [RZ] ;  /* 0x00000000fffff984 */ /* 0x000fe20000000800 */
[----:B------:R2:W-:Y:S06]  /*23e0*/  MEMBAR.ALL.CTA ;  /* 0x0000000000007992 */ /* 0x0005ec0000008000 */
[----:B--2---:R-:W2:Y:S01]  /*23f0*/  FENCE.VIEW.ASYNC.S ;  /* 0x00000000000073c6 */ /* 0x004ea20000000000 */
[----:B------:R-:W-:-:S09]  /*2400*/  UPRMT UR4, URZ, 0x654, UR4 ;  /* 0x00000654ff047896 */ /* 0x000fd20008000004 */
[----:B--2---:R-:W-:Y:S01]  /*2410*/  SYNCS.ARRIVE.TRANS64.RED.A1T0 RZ, [UR4], RZ ;  /* 0x000000ffffff79a7 */ /* 0x004fe20008100404 */
[----:B-1----:R-:W-:-:S13]  /*2420*/  LOP3.LUT P0, RZ, R6, 0x1, RZ, 0xc0, !PT ;  /* 0x0000000106ff7812 */ /* 0x002fda000780c0ff */
[----:B------:R-:W-:Y:S01]  /*2430*/  VOTEU.ANY UP1, P0 ;  /* 0x0000000000ff7886 */ /* 0x000fe20000020100 */
[----:B------:R-:W-:-:S13]  /*2440*/  PLOP3.LUT P0, PT, PT, PT, UP1, 0x80, 0x8 ;  /* 0x000000000008781c */ /* 0x000fda0003f0f018 */
[----:B------:R-:W-:Y:S02]  /*2450*/  @P0 MOV R0, R4 ;  /* 0x0000000400000202 */ /* 0x000fe40000000f00 */
[----:B------:R-:W-:Y:S02]  /*2460*/  @P0 LOP3.LUT R4, R5, 0xffff, RZ, 0xc0, !PT ;  /* 0x0000ffff05040812 */ /* 0x000fe400078ec0ff */
[----:B------:R-:W-:Y:S02]  /*2470*/  @P0 R2UR UR6, R0 ;  /* 0x00000000000602ca */ /* 0x000fe400000e0000 */
[----:B------:R-:W-:-:S11]  /*2480*/  @P0 R2UR UR5, R4 ;  /* 0x00000000040502ca */ /* 0x000fd600000e0000 */
[----:B------:R-:W-:Y:S02]  /*2490*/  @UP1 UMOV UR43, UR6 ;  /* 0x00000006002b1c82 */ /* 0x000fe40008000000 */
[----:B------:R-:W-:Y:S01]  /*24a0*/  @UP1 UMOV UR42, UR5 ;  /* 0x00000005002a1c82 */ /* 0x000fe20008000000 */
[----:B------:R-:W-:Y:S05]  /*24b0*/  BRA.U !UP0, `(.L_x_38) ;  /* 0x0000000108d47547 */ /* 0x000fea000b800000 */
[----:B------:R-:W1:Y:S01]  /*24c0*/  LDCU.128 UR16, c[0x0][0xb10] ;  /* 0x00016200ff1077ac */ /* 0x000e620008000c00 */
[----:B------:R-:W2:Y:S01]  /*24d0*/  LDCU UR21, c[0x0][0xb20] ;  /* 0x00016400ff1577ac */ /* 0x000ea20008000800 */
[----:B------:R-:W3:Y:S01]  /*24e0*/  LDCU UR20, c[0x0][0xb0c] ;  /* 0x00016180ff1477ac */ /* 0x000ee20008000800 */
[----:B------:R-:W4:Y:S01]  /*24f0*/  LDCU.64 UR8, c[0x0][0xb28] ;  /* 0x00016500ff0877ac */ /* 0x000f220008000a00 */
[----:B------:R-:W-:Y:S02]  /*2500*/  UISETP.NE.AND UP3, UPT, UR39, 0x1, UPT ;  /* 0x000000012700788c */ /* 0x000fe4000bf65270 */
[----:B-1----:R-:W-:Y:S02]  /*2510*/  UIMAD.WIDE.U32 UR4, UR47, UR19, URZ ;  /* 0x000000132f0472a5 */ /* 0x002fe4000f8e00ff */
[----:B------:R-:W-:Y:S02]  /*2520*/  UIMAD.WIDE.U32 UR6, UR48, UR16, URZ ;  /* 0x00000010300672a5 */ /* 0x000fe4000f8e00ff */
[----:B------:R-:W-:-:S02]  /*2530*/  UISETP.NE.AND UP0, UPT, UR18, 0x1, UPT ;  /* 0x000000011200788c */ /* 0x000fc4000bf05270 */
[----:B------:R-:W-:Y:S01]  /*2540*/  UIMAD.WIDE.U32 UR14, UR42, UR19, URZ ;  /* 0x000000132a0e72a5 */ /* 0x000fe2000f8e00ff */
[----:B------:R-:W-:Y:S02]  /*2550*/  UMOV UR4, UR5 ;  /* 0x0000000500047c82 */ /* 0x000fe40008000000 */
[----:B------:R-:W-:Y:S01]  /*2560*/  UMOV UR6, UR7 ;  /* 0x0000000700067c82 */ /* 0x000fe20008000000 */
[----:B--2---:R-:W-:Y:S02]  /*2570*/  USHF.R.U32.HI UR4, URZ, UR21, UR4 ;  /* 0x00000015ff047299 */ /* 0x004fe40008011604 */
[----:B---3--:R-:W-:Y:S02]  /*2580*/  UISETP.NE.AND UP2, UPT, UR20, 0x1, UPT ;  /* 0x000000011400788c */ /* 0x008fe4000bf45270 */
[----:B------:R-:W-:Y:S02]  /*2590*/  USHF.R.U32.HI UR6, URZ, UR17, UR6 ;  /* 0x00000011ff067299 */ /* 0x000fe40008011606 */
[----:B------:R-:W-:-:S02]  /*25a0*/  USEL UR5, UR47, UR4, !UP0 ;  /* 0x000000042f057287 */ /* 0x000fc4000c000000 */
[----:B------:R-:W-:Y:S02]  /*25b0*/  USEL UR6, UR48, UR6, !UP2 ;  /* 0x0000000630067287 */ /* 0x000fe4000d000000 */
[----:B----4-:R-:W-:Y:S01]  /*25c0*/  UIMAD.WIDE.U32 UR10, UR5, UR8, URZ ;  /* 0x00000008050a72a5 */ /* 0x010fe2000f8e00ff */
[----:B------:R-:W-:Y:S01]  /*25d0*/  UMOV UR4, UR15 ;  /* 0x0000000f00047c82 */ /* 0x000fe20008000000 */
[----:B------:R-:W-:Y:S02]  /*25e0*/  UIMAD.WIDE.U32 UR12, UR43, UR16, URZ ;  /* 0x000000102b0c72a5 */ /* 0x000fe4000f8e00ff */
[----:B------:R-:W-:-:S03]  /*25f0*/  UIMAD.WIDE.U32 UR14, UR6, UR8, URZ ;  /* 0x00000008060e72a5 */ /* 0x000fc6000f8e00ff */
[----:B------:R-:W-:Y:S01]  /*2600*/  UMOV UR10, UR11 ;  /* 0x0000000b000a7c82 */ /* 0x000fe20008000000 */
[----:B------:R-:W-:Y:S02]  /*2610*/  USHF.R.U32.HI UR4, URZ, UR21, UR4 ;  /* 0x00000015ff047299 */ /* 0x000fe40008011604 */
[----:B------:R-:W-:Y:S01]  /*2620*/  @UP3 USHF.R.U32.HI UR5, URZ, UR9, UR10 ;  /* 0x00000009ff053299 */ /* 0x000fe2000801160a */
[----:B------:R-:W-:Y:S01]  /*2630*/  UMOV UR12, UR13 ;  /* 0x0000000d000c7c82 */ /* 0x000fe20008000000 */
[----:B------:R-:W-:Y:S01]  /*2640*/  UMOV UR14, UR15 ;  /* 0x0000000f000e7c82 */ /* 0x000fe20008000000 */
[----:B------:R-:W-:Y:S02]  /*2650*/  USHF.R.U32.HI UR17, URZ, UR17, UR12 ;  /* 0x00000011ff117299 */ /* 0x000fe4000801160c */
[----:B------:R-:W-:Y:S02]  /*2660*/  USEL UR4, UR42, UR4, !UP0 ;  /* 0x000000042a047287 */ /* 0x000fe4000c000000 */
[----:B------:R-:W-:-:S02]  /*2670*/  @UP3 USHF.R.U32.HI UR6, URZ, UR9, UR14 ;  /* 0x00000009ff063299 */ /* 0x000fc4000801160e */
[----:B------:R-:W-:Y:S02]  /*2680*/  UIMAD UR7, UR39, UR5, URZ ;  /* 0x00000005270772a4 */ /* 0x000fe4000f8e02ff */
[----:B------:R-:W-:Y:S02]  /*2690*/  USEL UR5, UR43, UR17, !UP2 ;  /* 0x000000112b057287 */ /* 0x000fe4000d000000 */
[----:B------:R-:W-:Y:S02]  /*26a0*/  UIMAD UR10, UR39, UR6, URZ ;  /* 0x00000006270a72a4 */ /* 0x000fe4000f8e02ff */
[----:B------:R-:W-:Y:S02]  /*26b0*/  UISETP.GE.AND UP0, UPT, UR4, UR7, UPT ;  /* 0x000000070400728c */ /* 0x000fe4000bf06270 */
[----:B------:R-:W-:Y:S02]  /*26c0*/  UIMAD.WIDE.U32 UR12, UR4, UR8, URZ ;  /* 0x00000008040c72a5 */ /* 0x000fe4000f8e00ff */
[----:B------:R-:W-:-:S02]  /*26d0*/  UISETP.GE.OR UP0, UPT, UR5, UR10, UP0 ;  /* 0x0000000a0500728c */ /* 0x000fc40008706670 */
[----:B------:R-:W-:Y:S02]  /*26e0*/  UIMAD.WIDE.U32 UR10, UR5, UR8, URZ ;  /* 0x00000008050a72a5 */ /* 0x000fe4000f8e00ff */
[----:B------:R-:W-:Y:S01]  /*26f0*/  UIADD3 UR12, UPT, UPT, -UR4, URZ, URZ ;  /* 0x000000ff040c7290 */ /* 0x000fe2000fffe1ff */
[----:B------:R-:W-:Y:S01]  /*2700*/  UMOV UR8, UR13 ;  /* 0x0000000d00087c82 */ /* 0x000fe20008000000 */
[----:B------:R-:W-:Y:S02]  /*2710*/  UIADD3 UR10, UPT, UPT, -UR5, URZ, URZ ;  /* 0x000000ff050a7290 */ /* 0x000fe4000fffe1ff */
[----:B------:R-:W-:-:S03]  /*2720*/  USHF.R.U32.HI UR8, URZ, UR9, UR8 ;  /* 0x00000009ff087299 */ /* 0x000fc60008011608 */
[----:B------:R-:W-:Y:S01]  /*2730*/  @!UP0 UMOV UR7, UR11 ;  /* 0x0000000b00078c82 */ /* 0x000fe20008000000 */
[----:B------:R-:W-:Y:S02]  /*2740*/  UIMAD UR12, UR18, UR12, UR42 ;  /* 0x0000000c120c72a4 */ /* 0x000fe4000f8e022a */
[----:B------:R-:W-:Y:S02]  /*2750*/  USEL UR8, UR4, UR8, !UP3 ;  /* 0x0000000804087287 */ /* 0x000fe4000d800000 */
[----:B------:R-:W-:Y:S02]  /*2760*/  @!UP0 USHF.R.U32.HI UR7, URZ, UR9, UR7 ;  /* 0x00000009ff078299 */ /* 0x000fe40008011607 */
[----:B------:R-:W-:Y:S02]  /*2770*/  UIADD3 UR9, UPT, UPT, -UR8, URZ, URZ ;  /* 0x000000ff08097290 */ /* 0x000fe4000fffe1ff */
[----:B------:R-:W-:Y:S02]  /*2780*/  @!UP0 USEL UR7, UR5, UR7, !UP3 ;  /* 0x0000000705078287 */ /* 0x000fe4000d800000 */
[----:B------:R-:W-:-:S02]  /*2790*/  UIMAD UR9, UR39, UR9, UR4 ;  /* 0x00000009270972a4 */ /* 0x000fc4000f8e0204 */
[----:B------:R-:W-:Y:S02]  /*27a0*/  @!UP0 UIADD3 UR8, UPT, UPT, UR8, -UR7, URZ ;  /* 0x8000000708088290 */ /* 0x000fe4000fffe0ff */
[----:B------:R-:W-:Y:S02]  /*27b0*/  @!UP0 UIMAD UR7, UR9, UR6, UR7 ;  /* 0x00000006090782a4 */ /* 0x000fe4000f8e0207 */
[----:B------:R-:W-:Y:S02]  /*27c0*/  @!UP0 UIMAD UR4, UR39, UR8, UR5 ;  /* 0x00000008270482a4 */ /* 0x000fe4000f8e0205 */
[----:B------:R-:W-:Y:S02]  /*27d0*/  UIMAD UR6, UR20, UR10, UR43 ;  /* 0x0000000a140672a4 */ /* 0x000fe4000f8e022b */
[----:B------:R-:W-:Y:S01]  /*27e0*/  UIMAD UR42, UR4, UR18, UR12 ;  /* 0x00000012042a72a4 */ /* 0x000fe2000f8e020c */
[----:B------:R-:W-:Y:S02]  /*27f0*/  @!UP0 UMOV UR5, UR7 ;  /* 0x0000000700058c82 */ /* 0x000fe40008000000 */
[----:B------:R-:W-:-:S12]  /*2800*/  UIMAD UR43, UR5, UR20, UR6 ;  /* 0x00000014052b72a4 */ /* 0x000fd8000f8e0206 */
.L_x_38:
[----:B------:R-:W1:Y:S02]  /*2810*/  LDCU UR4, c[0x0][0xb30] ;  /* 0x00016600ff0477ac */ /* 0x000e640008000800 */
[----:B-1----:R-:W-:-:S09]  /*2820*/  UISETP.NE.AND UP0, UPT, UR4, 0x1, UPT ;  /* 0x000000010400788c */ /* 0x002fd2000bf05270 */
[----:B------:R-:W-:Y:S05]  /*2830*/  BRA.U UP0, `(.L_x_39) ;  /* 0x0000000100447547 */ /* 0x000fea000b800000 */
[----:B------:R-:W1:Y:S01]  /*2840*/  LDCU.128 UR8, c[0x0][0xb10] ;  /* 0x00016200ff0877ac */ /* 0x000e620008000c00 */
[----:B------:R-:W2:Y:S01]  /*2850*/  LDCU UR12, c[0x0][0xb0c] ;  /* 0x00016180ff0c77ac */ /* 0x000ea20008000800 */
[----:B------:R-:W3:Y:S01]  /*2860*/  LDCU UR13, c[0x0][0xb20] ;  /* 0x00016400ff0d77ac */ /* 0x000ee20008000800 */
[----:B-1----:R-:W-:Y:S02]  /*2870*/  UIMAD.WIDE.U32 UR6, UR43, UR8, URZ ;  /* 0x000000082b0672a5 */ /* 0x002fe4000f8e00ff */
[----:B------:R-:W-:Y:S02]  /*2880*/  UIMAD.WIDE.U32 UR4, UR42, UR11, URZ ;  /* 0x0000000b2a0472a5 */ /* 0x000fe4000f8e00ff */
[----:B--2---:R-:W-:Y:S02]  /*2890*/  UISETP.NE.AND UP2, UPT, UR12, 0x1, UPT ;  /* 0x000000010c00788c */ /* 0x004fe4000bf45270 */
[----:B------:R-:W-:Y:S01]  /*28a0*/  UISETP.NE.AND UP0, UPT, UR10, 0x1, UPT ;  /* 0x000000010a00788c */ /* 0x000fe2000bf05270 */
[----:B------:R-:W-:-:S02]  /*28b0*/  UMOV UR6, UR7 ;  /* 0x0000000700067c82 */ /* 0x000fc40008000000 */
[----:B------:R-:W-:Y:S01]  /*28c0*/  UMOV UR4, UR5 ;  /* 0x0000000500047c82 */ /* 0x000fe20008000000 */
[----:B------:R-:W-:Y:S02]  /*28d0*/  USHF.R.U32.HI UR6, URZ, UR9, UR6 ;  /* 0x00000009ff067299 */ /* 0x000fe40008011606 */
[----:B---3--:R-:W-:Y:S02]  /*28e0*/  USHF.R.U32.HI UR4, URZ, UR13, UR4 ;  /* 0x0000000dff047299 */ /* 0x008fe40008011604 */
[----:B------:R-:W-:Y:S02]  /*28f0*/  USEL UR5, UR43, UR6, !UP2 ;  /* 0x000000062b057287 */ /* 0x000fe4000d000000 */
[----:B------:R-:W-:-:S04]  /*2900*/  USEL UR4, UR42, UR4, !UP0 ;  /* 0x000000042a047287 */ /* 0x000fc8000c000000 */
[----:B------:R-:W-:Y:S02]  /*2910*/  UIADD3 UR6, UPT, UPT, UR5, -UR4, URZ ;  /* 0x8000000405067290 */ /* 0x000fe4000fffe0ff */
[----:B------:R-:W-:Y:S02]  /*2920*/  UIADD3 UR4, UPT, UPT, -UR5, UR4, URZ ;  /* 0x0000000405047290 */ /* 0x000fe4000fffe1ff */
[----:B------:R-:W-:Y:S02]  /*2930*/  UIMAD UR42, UR6, UR10, UR42 ;  /* 0x0000000a062a72a4 */ /* 0x000fe4000f8e022a */
[----:B------:R-:W-:-:S12]  /*2940*/  UIMAD UR43, UR4, UR12, UR43 ;  /* 0x0000000c042b72a4 */ /* 0x000fd8000f8e022b */
.L_x_39:
[----:B------:R-:W-:Y:S01]  /*2950*/  R2UR UR4, R59 ;  /* 0x000000003b0472ca */ /* 0x000fe200000e0000 */
[----:B------:R-:W-:Y:S01]  /*2960*/  UIADD3 UR21, UPT, UPT, UR42, UR63, URZ ;  /* 0x0000003f2a157290 */ /* 0x000fe2000fffe0ff */
[----:B------:R-:W-:Y:S01]  /*2970*/  PLOP3.LUT P1, PT, PT, PT, PT, 0x80, 0x8 ;  /* 0x000000000008781c */ /* 0x000fe20003f2f070 */
[----:B------:R-:W-:Y:S01]  /*2980*/  UMOV UR25, UR34 ;  /* 0x0000002200197c82 */ /* 0x000fe20008000000 */
[----:B------:R-:W-:-:S09]  /*2990*/  LOP3.LUT R2, R2, 0x1, RZ, 0x3c, !PT ;  /* 0x0000000102027812 */ /* 0x000fd200078e3cff */
[----:B------:R-:W-:Y:S01]  /*29a0*/  UIADD3 UR50, UPT, UPT, UR43, UR4, URZ ;  /* 0x000000042b327290 */ /* 0x000fe2000fffe0ff */
[----:B------:R-:W-:Y:S11]  /*29b0*/  BRA.U UP1, `(.L_x_40) ;  /* 0xffffffed01787547 */ /* 0x000ff6000b83ffff */
[----:B------:R-:W-:Y:S01]  /*29c0*/  UIADD3 UR31, UPT, UPT, UR31, 0x40, URZ ;  /* 0x000000401f1f7890 */ /* 0x000fe2000fffe0ff */
[----:B------:R-:W-:-:S03]  /*29d0*/  SHF.L.U32 R2, R3, 0x1f, RZ ;  /* 0x0000001f03027819 */ /* 0x000fc600000006ff */
[----:B------:R-:W-:-:S09]  /*29e0*/  ULEA UR4, UR24, UR31, 0x3 ;  /* 0x0000001f18047291 */ /* 0x000fd2000f8e18ff */
[----:B------:R-:W1:Y:S02]  /*29f0*/  SYNCS.PHASECHK.TRANS64.TRYWAIT P0, [UR4], R2 ;  /* 0x00000002ff0075a7 */ /* 0x000e640008001104 */
[----:B-1----:R-:W-:Y:S05]  /*2a00*/  @!P0 BRA `(.L_x_41) ;  /* 0x0000006000508947 */ /* 0x002fea0003800000 */
.L_x_140:
[----:B------:R-:W-:-:S04]  /*2a10*/  UIADD3 UR4, UPT, UPT, UR24, 0x1, URZ ;  /* 0x0000000118047890 */ /* 0x000fc8000fffe0ff */
[----:B------:R-:W-:-:S04]  /*2a20*/  UISETP.NE.AND UP0, UPT, UR4, 0x8, UPT ;  /* 0x000000080400788c */ /* 0x000fc8000bf05270 */
[----:B------:R-:W-:Y:S02]  /*2a30*/  USEL UR6, URZ, 0x1, UP0 ;  /* 0x00000001ff067887 */ /* 0x000fe40008000000 */
[----:B------:R-:W-:-:S04]  /*2a40*/  USEL UR4, UR4, URZ, UP0 ;  /* 0x000000ff04047287 */ /* 0x000fc80008000000 */
[----:B------:R-:W-:Y:S01]  /*2a50*/  ULEA UR5, UR4, UR31, 0x3 ;  /* 0x0000001f04057291 */ /* 0x000fe2000f8e18ff */
[----:B-1----:R-:W-:-:S04]  /*2a60*/  LOP3.LUT R2, R3, UR6, RZ, 0x3c, !PT ;  /* 0x0000000603027c12 */ /* 0x002fc8000f8e3cff */
[----:B------:R-:W-:-:S04]  /*2a70*/  SHF.L.U32 R3, R2, 0x1f, RZ ;  /* 0x0000001f02037819 */ /* 0x000fc800000006ff */
[----:B------:R-:W1:Y:S02]  /*2a80*/  SYNCS.PHASECHK.TRANS64.TRYWAIT P0, [UR5], R3 ;  /* 0x00000003ff0075a7 */ /* 0x000e640008001105 */
[----:B-1----:R-:W-:Y:S05]  /*2a90*/  @!P0 BRA `(.L_x_42) ;  /* 0x0000006000448947 */ /* 0x002fea0003800000 */
.L_x_142:
[----:B------:R-:W-:-:S04]  /*2aa0*/  UIADD3 UR4, UPT, UPT, UR4, 0x1, URZ ;  /* 0x0000000104047890 */ /* 0x000fc8000fffe0ff */
[----:B------:R-:W-:-:S04]  /*2ab0*/  UISETP.NE.AND UP0, UPT, UR4, 0x8, UPT ;  /* 0x000000080400788c */ /* 0x000fc8000bf05270 */
[----:B------:R-:W-:Y:S02]  /*2ac0*/  USEL UR6, URZ, 0x1, UP0 ;  /* 0x00000001ff067887 */ /* 0x000fe40008000000 */
[----:B------:R-:W-:-:S04]  /*2ad0*/  USEL UR4, UR4, URZ, UP0 ;  /* 0x000000ff04047287 */ /* 0x000fc80008000000 */
[----:B------:R-:W-:Y:S01]  /*2ae0*/  ULEA UR5, UR4, UR31, 0x3 ;  /* 0x0000001f04057291 */ /* 0x000fe2000f8e18ff */
[----:B------:R-:W-:-:S04]  /*2af0*/  LOP3.LUT R2, R2, UR6, RZ, 0x3c, !PT ;  /* 0x0000000602027c12 */ /* 0x000fc8000f8e3cff */
[----:B-1----:R-:W-:-:S04]  /*2b00*/  SHF.L.U32 R3, R2, 0x1f, RZ ;  /* 0x0000001f02037819 */ /* 0x002fc800000006ff */
[----:B------:R-:W1:Y:S02]  /*2b10*/  SYNCS.PHASECHK.TRANS64.TRYWAIT P0, [UR5], R3 ;  /* 0x00000003ff0075a7 */ /* 0x000e640008001105 */
[----:B-1----:R-:W-:Y:S05]  /*2b20*/  @!P0 BRA `(.L_x_43) ;  /* 0x0000006000388947 */ /* 0x002fea0003800000 */
.L_x_144:
        /* <DEDUP_REMOVED lines=9> */
.L_x_146:
        /* <DEDUP_REMOVED lines=9> */
.L_x_148:
        /* <DEDUP_REMOVED lines=9> */
.L_x_150:
        /* <DEDUP_REMOVED lines=9> */
.L_x_152:
[----:B------:R-:W-:-:S04]  /*2d70*/  UIADD3 UR4, UPT, UPT, UR4, 0x1, URZ ;  /* 0x0000000104047890 */ /* 0x000fc8000fffe0ff */
[----:B------:R-:W-:-:S04]  /*2d80*/  UISETP.NE.AND UP0, UPT, UR4, 0x8, UPT ;  /* 0x000000080400788c */ /* 0x000fc8000bf05270 */
[----:B------:R-:W-:Y:S02]  /*2d90*/  USEL UR5, URZ, 0x1, UP0 ;  /* 0x00000001ff057887 */ /* 0x000fe40008000000 */
[----:B------:R-:W-:-:S04]  /*2da0*/  USEL UR4, UR4, URZ, UP0 ;  /* 0x000000ff04047287 */ /* 0x000fc80008000000 */
[----:B------:R-:W-:Y:S01]  /*2db0*/  ULEA UR4, UR4, UR31, 0x3 ;  /* 0x0000001f04047291 */ /* 0x000fe2000f8e18ff */
[----:B------:R-:W-:-:S04]  /*2dc0*/  LOP3.LUT R2, R2, UR5, RZ, 0x3c, !PT ;  /* 0x0000000502027c12 */ /* 0x000fc8000f8e3cff */
[----:B------:R-:W-:Y:S01]  /*2dd0*/  SHF.L.U32 R2, R2, 0x1f, RZ ;  /* 0x0000001f02027819 */ /* 0x000fe200000006ff */
[----:B-1----:R-:W-:-:S07]  /*2de0*/  IMAD.U32 R0, RZ, RZ, UR4 ;  /* 0x00000004ff007e24 */ /* 0x002fce000f8e00ff */
.L_x_48:
[----:B-1----:R1:W2:Y:S02]  /*2df0*/  SYNCS.PHASECHK.TRANS64.TRYWAIT P0, [R0+URZ], R2 ;  /* 0x00000002000075a7 */ /* 0x0022a400080011ff */
[----:B--2---:R-:W-:Y:S05]  /*2e00*/  @!P0 NANOSLEEP.SYNCS 0x989680 ;  /* 0x009896800000895d */ /* 0x004fea0003900000 */
[----:B------:R-:W2:Y:S02]  /*2e10*/  @!P0 SYNCS.PHASECHK.TRANS64 P0, [R0+URZ], R2 ;  /* 0x00000002000085a7 */ /* 0x000ea400080010ff */
[----:B--2---:R-:W-:Y:S05]  /*2e20*/  @P0 EXIT ;  /* 0x000000000000094d */ /* 0x004fea0003800000 */
[----:B------:R-:W-:Y:S05]  /*2e30*/  BRA `(.L_x_48) ;  /* 0xfffffffc00ec7947 */ /* 0x000fea000383ffff */
.L_x_22:
[----:B------:R-:W2:Y:S02]  /*2e40*/  S2UR UR4, SR_CgaCtaId ;  /* 0x00000000000479c3 */ /* 0x000ea40000008800 */
[----:B--2---:R-:W-:-:S04]  /*2e50*/  UISETP.NE.AND UP0, UPT, UR4, URZ, UPT ;  /* 0x000000ff0400728c */ /* 0x004fc8000bf05270 */
[----:B------:R-:W-:-:S09]  /*2e60*/  UISETP.NE.OR UP0, UPT, UR18, 0x1, UP0 ;  /* 0x000000011200788c */ /* 0x000fd20008705670 */
[----:B------:R-:W-:Y:S05]  /*2e70*/  BRA.U UP0, `(.L_x_49) ;  /* 0x0000000100b47547 */ /* 0x000fea000b800000 */
[----:B------:R-:W2:Y:S01]  /*2e80*/  S2UR UR5, SR_CgaCtaId ;  /* 0x00000000000579c3 */ /* 0x000ea20000008800 */
[----:B------:R-:W-:Y:S01]  /*2e90*/  UMOV UR4, 0x400 ;  /* 0x0000040000047882 */ /* 0x000fe20000000000 */
[----:B------:R-:W-:Y:S01]  /*2ea0*/  HFMA2 R3, -RZ, RZ, 0, 5.9604644775390625e-08 ;  /* 0x00000001ff037431 */ /* 0x000fe200000001ff */
[----:B------:R-:W-:Y:S01]  /*2eb0*/  ISETP.GE.U32.AND P0, PT, R2, 0x2, PT ;  /* 0x000000020200780c */ /* 0x000fe20003f06070 */
[----:B------:R-:W-:Y:S01]  /*2ec0*/  IMAD.MOV.U32 R8, RZ, RZ, RZ ;  /* 0x000000ffff087224 */ /* 0x000fe200078e00ff */
[----:B--2---:R-:W-:-:S04]  /*2ed0*/  ULEA UR4, UR5, UR4, 0x18 ;  /* 0x0000000405047291 */ /* 0x004fc8000f8ec0ff */
[----:B------:R-:W-:Y:S02]  /*2ee0*/  UIADD3 UR5, UPT, UPT, UR4, 0xd8, URZ ;  /* 0x000000d804057890 */ /* 0x000fe4000fffe0ff */
[----:B------:R-:W-:Y:S02]  /*2ef0*/  UIADD3 UR8, UPT, UPT, UR4, 0xd0, URZ ;  /* 0x000000d004087890 */ /* 0x000fe4000fffe0ff */
[----:B------:R-:W-:-:S12]  /*2f00*/  UPRMT UR5, URZ, 0x654, UR5 ;  /* 0x00000654ff057896 */ /* 0x000fd80008000005 */
.L_x_52:
[----:B------:R-:W-:Y:S01]  /*2f10*/  SHF.L.U32 R6, R3, 0x1f, RZ ;  /* 0x0000001f03067819 */ /* 0x000fe200000006ff */
[----:B------:R-:W-:Y:S02]  /*2f20*/  IMAD.U32 R4, RZ, RZ, UR8 ;  /* 0x00000008ff047e24 */ /* 0x000fe4000f8e00ff */
[----:B------:R-:W-:Y:S01]  /*2f30*/  @!P0 IMAD.MOV.U32 R5, RZ, RZ, 0x10 ;  /* 0x00000010ff058424 */ /* 0x000fe200078e00ff */
[----:B------:R-:W2:Y:S02]  /*2f40*/  SYNCS.PHASECHK.TRANS64.TRYWAIT P1, [UR4+0xd8], R6 ;  /* 0x0000d806ff0075a7 */ /* 0x000ea40008021104 */
[----:B------:R-:W-:-:S04]  /*2f50*/  PRMT R4, R2, 0x654, R4 ;  /* 0x0000065402047816 */ /* 0x000fc80000000004 */
[----:B------:R-:W-:Y:S01]  /*2f60*/  SEL R0, R4, R0, !P0 ;  /* 0x0000000004007207 */ /* 0x000fe20004000000 */
[----:B--2---:R-:W-:Y:S06]  /*2f70*/  @!P1 BRA `(.L_x_50) ;  /* 0x0000005c009c9947 */ /* 0x004fec0003800000 */
.L_x_154:
[----:B------:R-:W-:Y:S01]  /*2f80*/  UIADD3 UR6, UPT, UPT, UR4, 0x110, URZ ;  /* 0x0000011004067890 */ /* 0x000fe2000fffe0ff */
[----:B------:R3:W-:Y:S01]  /*2f90*/  @!P0 SYNCS.ARRIVE.TRANS64.RED RZ, [R0+URZ], R5 ;  /* 0x0000000500ff89a7 */ /* 0x0007e200080004ff */
[----:B------:R-:W-:Y:S01]  /*2fa0*/  UIADD3 UR7, UPT, UPT, UR4, 0xd0, URZ ;  /* 0x000000d004077890 */ /* 0x000fe2000fffe0ff */
[----:B------:R-:W-:-:S08]  /*2fb0*/  LOP3.LUT R3, R3, 0x1, RZ, 0x3c, !PT ;  /* 0x0000000103037812 */ /* 0x000fd000078e3cff */
[----:B------:R-:W-:Y:S06]  /*2fc0*/  UGETNEXTWORKID.BROADCAST [UR6], [UR7] ;  /* 0x00000000060073ca */ /* 0x000fec0008000100 */
[----:B---3--:R-:W-:-:S04]  /*2fd0*/  SHF.L.U32 R5, R8, 0x1f, RZ ;  /* 0x0000001f08057819 */ /* 0x008fc800000006ff */
[----:B------:R-:W3:Y:S02]  /*2fe0*/  SYNCS.PHASECHK.TRANS64.TRYWAIT P1, [UR4+0xd0], R5 ;  /* 0x0000d005ff0075a7 */ /* 0x000ee40008021104 */
[----:B---3--:R-:W-:Y:S05]  /*2ff0*/  @!P1 BRA `(.L_x_51) ;  /* 0x0000005c00949947 */ /* 0x008fea0003800000 */
.L_x_156:
[----:B--2---:R-:W2:Y:S01]  /*3000*/  LDS.128 R4, [UR4+0x110] ;  /* 0x00011004ff047984 */ /* 0x004ea20008000c00 */
[----:B------:R-:W-:Y:S01]  /*3010*/  LOP3.LUT R8, R8, 0x1, RZ, 0x3c, !PT ;  /* 0x0000000108087812 */ /* 0x000fe200078e3cff */
[----:B------:R-:W-:Y:S01]  /*3020*/  @!PT LDS RZ, [RZ] ;  /* 0x00000000fffff984 */ /* 0x000fe20000000800 */
[----:B------:R-:W-:Y:S01]  /*3030*/  @!PT LDS RZ, [RZ] ;  /* 0x00000000fffff984 */ /* 0x000fe20000000800 */
[----:B------:R-:W-:Y:S01]  /*3040*/  @!PT LDS RZ, [RZ] ;  /* 0x00000000fffff984 */ /* 0x000fe20000000800 */
[----:B------:R-:W-:Y:S01]  /*3050*/  @!PT LDS RZ, [RZ] ;  /* 0x00000000fffff984 */ /* 0x000fe20000000800 */
[----:B------:R3:W-:Y:S06]  /*3060*/  MEMBAR.ALL.CTA ;  /* 0x0000000000007992 */ /* 0x0007ec0000008000 */
[----:B---3--:R-:W3:Y:S02]  /*3070*/  FENCE.VIEW.ASYNC.S ;  /* 0x00000000000073c6 */ /* 0x008ee40000000000 */
[----:B---3--:R-:W-:Y:S01]  /*3080*/  SYNCS.ARRIVE.TRANS64.RED.A1T0 RZ, [UR5], RZ ;  /* 0x000000ffffff79a7 */ /* 0x008fe20008100405 */
[----:B--2---:R-:W-:-:S13]  /*3090*/  LOP3.LUT P1, RZ, R6, 0x1, RZ, 0xc0, !PT ;  /* 0x0000000106ff7812 */ /* 0x004fda000782c0ff */
[----:B------:R-:W-:Y:S05]  /*30a0*/  @P1 BRA `(.L_x_52) ;  /* 0xfffffffc00981947 */ /* 0x000fea000383ffff */
[----:B------:R-:W-:-:S04]  /*30b0*/  SHF.L.U32 R0, R3, 0x1f, RZ ;  /* 0x0000001f03007819 */ /* 0x000fc800000006ff */
[----:B------:R-:W2:Y:S02]  /*30c0*/  SYNCS.PHASECHK.TRANS64 P0, [UR4+0xd8], R0 ;  /* 0x0000d800ff0075a7 */ /* 0x000ea40008001004 */
[----:B-12---:R-:W-:Y:S05]  /*30d0*/  @P0 EXIT ;  /* 0x000000000000094d */ /* 0x006fea0003800000 */
[----:B------:R-:W-:-:S07]  /*30e0*/  MOV R0, UR4 ;  /* 0x0000000400007c02 */ /* 0x000fce0008000f00 */
.L_x_53:
[----:B-1----:R-:W-:-:S04]  /*30f0*/  SHF.L.U32 R2, R3, 0x1f, RZ ;  /* 0x0000001f03027819 */ /* 0x002fc800000006ff */
[----:B------:R1:W2:Y:S03]  /*3100*/  SYNCS.PHASECHK.TRANS64.TRYWAIT P0, [R0+URZ+0xd8], R2 ;  /* 0x0000d802000075a7 */ /* 0x0002a600080011ff */
[----:B--2---:R-:W-:Y:S05]  /*3110*/  @!P0 NANOSLEEP.SYNCS 0x989680 ;  /* 0x009896800000895d */ /* 0x004fea0003900000 */
[----:B------:R-:W2:Y:S02]  /*3120*/  @!P0 SYNCS.PHASECHK.TRANS64 P0, [R0+URZ+0xd8], R2 ;  /* 0x0000d802000085a7 */ /* 0x000ea400080010ff */
[----:B--2---:R-:W-:Y:S05]  /*3130*/  @P0 EXIT ;  /* 0x000000000000094d */ /* 0x004fea0003800000 */
[----:B------:R-:W-:Y:S05]  /*3140*/  BRA `(.L_x_53) ;  /* 0xfffffffc00e87947 */ /* 0x000fea000383ffff */
.L_x_49:
[----:B------:R-:W-:Y:S05]  /*3150*/  BRA.U UP5, `(.L_x_54) ;  /* 0x0000000d058c7547 */ /* 0x000fea000b800000 */
[----:B------:R-:W2:Y:S01]  /*3160*/  S2UR UR7, SR_CgaCtaId ;  /* 0x00000000000779c3 */ /* 0x000ea20000008800 */
[----:B------:R-:W-:Y:S01]  /*3170*/  UMOV UR4, 0x40 ;  /* 0x0000004000047882 */ /* 0x000fe20000000000 */
[----:B------:R-:W-:Y:S01]  /*3180*/  NOP ;  /* 0x0000000000007918 */ /* 0x000fe20000000000 */
[----:B------:R-:W-:Y:S01]  /*3190*/  UMOV UR6, 0x400 ;  /* 0x0000040000067882 */ /* 0x000fe20000000000 */
[----:B--2---:R-:W-:Y:S02]  /*31a0*/  ULEA UR5, UR7, UR4, 0x18 ;  /* 0x0000000407057291 */ /* 0x004fe4000f8ec0ff */
[----:B------:R-:W-:-:S07]  /*31b0*/  ULEA UR6, UR7, UR6, 0x18 ;  /* 0x0000000607067291 */ /* 0x000fce000f8ec0ff */
[----:B------:R-:W2:Y:S02]  /*31c0*/  LDS.U8 R2, [UR5+0x1c] ;  /* 0x00001c05ff027984 */ /* 0x000ea40008000000 */
[----:B--2---:R-:W-:-:S13]  /*31d0*/  ISETP.NE.AND P0, PT, R2, RZ, PT ;  /* 0x000000ff0200720c */ /* 0x004fda0003f05270 */
[----:B------:R-:W-:Y:S05]  /*31e0*/  @P0 BRA `(.L_x_55) ;  /* 0x0000000000580947 */ /* 0x000fea0003800000 */
[----:B------:R-:W-:-:S13]  /*31f0*/  ELECT P0, URZ, PT ;  /* 0x0000000000ff782f */ /* 0x000fda0003800000 */
[----:B------:R-:W-:Y:S05]  /*3200*/  @!P0 BRA `(.L_x_56) ;  /* 0x0000000000608947 */ /* 0x000fea0003800000 */
[----:B------:R-:W-:Y:S01]  /*3210*/  UMOV UR4, 0x10 ;  /* 0x0000001000047882 */ /* 0x000fe20000000000 */
[----:B------:R-:W-:Y:S01]  /*3220*/  HFMA2 R2, -RZ, RZ, 0, 5.9604644775390625e-08 ;  /* 0x00000001ff027431 */ /* 0x000fe200000001ff */
[----:B------:R-:W-:-:S03]  /*3230*/  MOV R3, 0xffff ;  /* 0x0000ffff00037802 */ /* 0x000fc60000000f00 */
[----:B------:R-:W-:Y:S04]  /*3240*/  DEPBAR.LE SB2, 0x36 ;  /* 0x0000ad800000791a */ /* 0x000fe80000000000 */
[----:B------:R-:W2:Y:S02]  /*3250*/  UTCATOMSWS.FIND_AND_SET.ALIGN UP0, UR4, UR4 ;  /* 0x00000004000475e3 */ /* 0x000ea40008000800 */
[----:B--2---:R-:W-:Y:S01]  /*3260*/  MOV R4, UR4 ;  /* 0x0000000400047c02 */ /* 0x004fe20008000f00 */
[----:B------:R-:W-:Y:S06]  /*3270*/  BRA.U UP0, `(.L_x_57) ;  /* 0x0000000100187547 */ /* 0x000fec000b800000 */
.L_x_58:
[----:B------:R-:W-:Y:S05]  /*3280*/  NANOSLEEP 0x64 ;  /* 0x000000640000795d */ /* 0x000fea0003800000 */
[----:B------:R-:W-:-:S05]  /*3290*/  UMOV UR4, 0x10 ;  /* 0x0000001000047882 */ /* 0x000fca0000000000 */
[----:B------:R-:W-:Y:S04]  /*32a0*/  DEPBAR.LE SB2, 0x36 ;  /* 0x0000ad800000791a */ /* 0x000fe80000000000 */
[----:B------:R-:W2:Y:S02]  /*32b0*/  UTCATOMSWS.FIND_AND_SET.ALIGN UP0, UR4, UR4 ;  /* 0x00000004000475e3 */ /* 0x000ea40008000800 */
[----:B--2---:R-:W-:Y:S01]  /*32c0*/  MOV R4, UR4 ;  /* 0x0000000400047c02 */ /* 0x004fe20008000f00 */
[----:B------:R-:W-:Y:S05]  /*32d0*/  BRA.U !UP0, `(.L_x_58) ;  /* 0xfffffffd08e87547 */ /* 0x000fea000b83ffff */
.L_x_57:
[-C--:B------:R-:W-:Y:S02]  /*32e0*/  SHF.L.U32 R3, R3, R4.reuse, RZ ;  /* 0x0000000403037219 */ /* 0x080fe400000006ff */
[----:B------:R-:W-:Y:S01]  /*32f0*/  SHF.L.U32 R2, R2, R4, RZ ;  /* 0x0000000402027219 */ /* 0x000fe200000006ff */
[----:B------:R-:W-:Y:S02]  /*3300*/  IMAD.SHL.U32 R4, R4, 0x20, RZ ;  /* 0x0000002004047824 */ /* 0x000fe400078e00ff */
[----:B------:R2:W-:Y:S04]  /*3310*/  ATOMS.OR RZ, [UR5+0x14], R3 ;  /* 0x00001403ffff798c */ /* 0x0005e8000b000005 */
[----:B------:R2:W-:Y:S04]  /*3320*/  ATOMS.OR RZ, [UR5+0x18], R2 ;  /* 0x00001802ffff798c */ /* 0x0005e8000b000005 */
[----:B------:R2:W-:Y:S01]  /*3330*/  STS [UR6+0x120], R4 ;  /* 0x00012004ff007988 */ /* 0x0005e20008000806 */
[----:B------:R-:W-:Y:S05]  /*3340*/  BRA `(.L_x_56) ;  /* 0x0000000000107947 */ /* 0x000fea0003800000 */
.L_x_55:
[----:B------:R-:W-:-:S05]  /*3350*/  MOV R2, 0xffffffff ;  /* 0xffffffff00027802 */ /* 0x000fca0000000f00 */
[----:B------:R2:W-:Y:S02]  /*3360*/  STS [UR6+0x120], R2 ;  /* 0x00012002ff007988 */ /* 0x0005e40008000806 */
[----:B--2---:R-:W-:Y:S02]  /*3370*/  MOV R2, 0x3390 ;  /* 0x0000339000027802 */ /* 0x004fe40000000f00 */
[----:B-1---5:R-:W-:Y:S05]  /*3380*/  CALL.REL.NOINC `($__internal_1_$__cuda_sm10x_tcgen05_guardrail_trap_phase_invalid_during_alloc) ;  /* 0x0000006000a47944 */ /* 0x022fea0003c00000 */
.L_x_56:
[----:B------:R-:W-:Y:S05]  /*3390*/  WARPSYNC.ALL ;  /* 0x0000000000007948 */ /* 0x000fea0003800000 */
[----:B------:R-:W3:Y:S01]  /*33a0*/  S2UR UR4, SR_CgaCtaId ;  /* 0x00000000000479c3 */ /* 0x000ee20000008800 */
[----:B------:R-:W-:Y:S01]  /*33b0*/  UMOV UR20, 0x400 ;  /* 0x0000040000147882 */ /* 0x000fe20000000000 */
[----:B------:R-:W-:-:S06]  /*33c0*/  NOP ;  /* 0x0000000000007918 */ /* 0x000fcc0000000000 */
[----:B------:R-:W-:Y:S06]  /*33d0*/  BAR.ARV 0x6, 0xa0 ;  /* 0x0182800000007b1d */ /* 0x000fec0000002000 */
[----:B------:R-:W4:Y:S01]  /*33e0*/  LDCU.64 UR6, c[0x0][0x388] ;  /* 0x00007100ff0677ac */ /* 0x000f220008000a00 */
[----:B------:R-:W-:Y:S01]  /*33f0*/  LOP3.LUT R0, R0, 0xffff, RZ, 0xc0, !PT ;  /* 0x0000ffff00007812 */ /* 0x000fe200078ec0ff */
[----:B------:R-:W-:Y:S01]  /*3400*/  IMAD.MOV.U32 R8, RZ, RZ, 0x1 ;  /* 0x00000001ff087424 */ /* 0x000fe200078e00ff */
[----:B------:R-:W-:Y:S02]  /*3410*/  UMOV UR24, URZ ;  /* 0x000000ff00187c82 */ /* 0x000fe40008000000 */
[----:B------:R-:W-:Y:S01]  /*3420*/  R2UR UR21, R0 ;  /* 0x00000000001572ca */ /* 0x000fe200000e0000 */
[----:B------:R-:W-:Y:S01]  /*3430*/  UMOV UR19, URZ ;  /* 0x000000ff00137c82 */ /* 0x000fe20008000000 */
[----:B------:R-:W-:Y:S01]  /*3440*/  UMOV UR32, 0x0 ;  /* 0x0000000000207882 */ /* 0x000fe20000000000 */
[----:B------:R-:W-:Y:S01]  /*3450*/  UMOV UR33, 0x4200010 ;  /* 0x0420001000217882 */ /* 0x000fe20000000000 */
[----:B------:R-:W-:Y:S01]  /*3460*/  UMOV UR30, 0x0 ;  /* 0x00000000001e7882 */ /* 0x000fe20000000000 */
[----:B---3--:R-:W-:Y:S01]  /*3470*/  ULEA UR20, UR4, UR20, 0x18 ;  /* 0x0000001404147291 */ /* 0x008fe2000f8ec0ff */
[----:B------:R-:W-:Y:S01]  /*3480*/  UMOV UR31, 0x4200010 ;  /* 0x04200010001f7882 */ /* 0x000fe20000000000 */
[----:B------:R-:W-:-:S02]  /*3490*/  UMOV UR28, 0x0 ;  /* 0x00000000001c7882 */ /* 0x000fc40000000000 */
[----:B------:R-:W-:Y:S01]  /*34a0*/  UIADD3 UR34, UPT, UPT, UR20, 0xd8, URZ ;  /* 0x000000d814227890 */ /* 0x000fe2000fffe0ff */
[----:B------:R-:W-:Y:S01]  /*34b0*/  UMOV UR29, 0x4200010 ;  /* 0x04200010001d7882 */ /* 0x000fe20000000000 */
[----:B------:R-:W-:Y:S01]  /*34c0*/  UMOV UR26, 0x0 ;  /* 0x00000000001a7882 */ /* 0x000fe20000000000 */
[----:B----4-:R-:W-:Y:S02]  /*34d0*/  UIADD3 UR4, UPT, UPT, UR6, 0x3f, URZ ;  /* 0x0000003f06047890 */ /* 0x010fe4000fffe0ff */
[----:B------:R-:W2:Y:S01]  /*34e0*/  LDS R9, [UR20+0x120] ;  /* 0x00012014ff097984 */ /* 0x000ea20008000800 */
[----:B------:R-:W3:Y:S01]  /*34f0*/  LDCU UR6, c[0x0][0x390] ;  /* 0x00007200ff0677ac */ /* 0x000ee20008000800 */
[----:B------:R-:W-:Y:S02]  /*3500*/  USHF.R.S32.HI UR5, URZ, 0x1f, UR4 ;  /* 0x0000001fff057899 */ /* 0x000fe40008011404 */
[----:B------:R-:W-:Y:S02]  /*3510*/  UPRMT UR34, URZ, 0x654, UR34 ;  /* 0x00000654ff227896 */ /* 0x000fe40008000022 */
[----:B------:R-:W-:-:S02]  /*3520*/  ULEA.HI UR4, UR5, UR4, URZ, 0x6 ;  /* 0x0000000405047291 */ /* 0x000fc4000f8f30ff */
[----:B------:R-:W-:Y:S02]  /*3530*/  UIADD3 UR5, UPT, UPT, UR20, 0x4400, URZ ;  /* 0x0000440014057890 */ /* 0x000fe4000fffe0ff */
[----:B------:R-:W-:Y:S02]  /*3540*/  USHF.R.S32.HI UR4, URZ, 0x6, UR4 ;  /* 0x00000006ff047899 */ /* 0x000fe40008011404 */
[----:B------:R-:W-:Y:S02]  /*3550*/  USHF.R.U32.HI UR5, URZ, 0x4, UR5 ;  /* 0x00000004ff057899 */ /* 0x000fe40008011605 */
[----:B------:R-:W-:Y:S02]  /*3560*/  UIMAD UR7, UR4, UR7, URZ ;  /* 0x00000007040772a4 */ /* 0x000fe4000f8e02ff */
[----:B------:R-:W-:Y:S02]  /*3570*/  UIADD3 UR4, UPT, UPT, UR20, 0x14400, URZ ;  /* 0x0001440014047890 */ /* 0x000fe4000fffe0ff */
[----:B------:R-:W-:-:S02]  /*3580*/  ULOP3.LUT UR5, UR5, 0x3fff, URZ, 0xc0, !UPT ;  /* 0x00003fff05057892 */ /* 0x000fc4000f8ec0ff */
[----:B------:R-:W-:Y:S02]  /*3590*/  USHF.R.U32.HI UR4, URZ, 0x4, UR4 ;  /* 0x00000004ff047899 */ /* 0x000fe40008011604 */
[----:B------:R-:W-:Y:S02]  /*35a0*/  ULOP3.LUT UR22, UR5, 0x10000, URZ, 0xfc, !UPT ;  /* 0x0001000005167892 */ /* 0x000fe4000f8efcff */
[----:B------:R-:W-:Y:S02]  /*35b0*/  ULOP3.LUT UR23, UR4, 0x3fff, URZ, 0xc0, !UPT ;  /* 0x00003fff04177892 */ /* 0x000fe4000f8ec0ff */
[----:B---3--:R-:W-:Y:S02]  /*35c0*/  UIMAD UR4, UR7, UR6, URZ ;  /* 0x00000006070472a4 */ /* 0x008fe4000f8e02ff */
[----:B------:R-:W-:Y:S02]  /*35d0*/  ULOP3.LUT UR23, UR23, 0x10000, URZ, 0xfc, !UPT ;  /* 0x0001000017177892 */ /* 0x000fe4000f8efcff */
[----:B------:R-:W-:-:S02]  /*35e0*/  UIADD3 UR35, UPT, UPT, UR4, -0x1, URZ ;  /* 0xffffffff04237890 */ /* 0x000fc4000fffe0ff */
[----:B------:R-:W-:Y:S01]  /*35f0*/  UISETP.GE.AND UP3, UPT, UR4, 0x1, UPT ;  /* 0x000000010400788c */ /* 0x000fe2000bf66270 */
[----:B------:R-:W-:Y:S01]  /*3600*/  UMOV UR27, 0x4200010 ;  /* 0x04200010001b7882 */ /* 0x000fe20000000000 */
[C---:B--2---:R-:W-:Y:S01]  /*3610*/  VIADD R3, R9.reuse, 0x80 ;  /* 0x0000008009037836 */ /* 0x044fe20000000000 */
[----:B------:R-:W-:-:S04]  /*3620*/  LOP3.LUT R2, R9, 0xffff, RZ, 0xc0, !PT ;  /* 0x0000ffff09027812 */ /* 0x000fc800078ec0ff */
[----:B------:R-:W-:-:S05]  /*3630*/  LOP3.LUT R3, R3, 0xffff, RZ, 0xc0, !PT ;  /* 0x0000ffff03037812 */ /* 0x000fca00078ec0ff */
[----:B------:R2:W-:Y:S02]  /*3640*/  STL.64 [R1], R2 ;  /* 0x0000000201007387 */ /* 0x0005e40000100a00 */
[----:B--2---:R-:W-:-:S07]  /*3650*/  CS2R R2, SRZ ;  /* 0x0000000000027805 */ /* 0x004fce000001ff00 */
.L_x_65:
[----:B--2---:R-:W-:-:S04]  /*3660*/  SHF.L.U32 R4, R3, 0x1f, RZ ;  /* 0x0000001f03047819 */ /* 0x004fc800000006ff */
[----:B------:R-:W2:Y:S02]  /*3670*/  SYNCS.PHASECHK.TRANS64.TRYWAIT P0, [UR20+0xd0], R4 ;  /* 0x0000d004ff0075a7 */ /* 0x000ea40008001114 */
[----:B--23--:R-:W-:Y:S05]  /*3680*/  @!P0 BRA `(.L_x_59) ;  /* 0x0000005800088947 */ /* 0x00cfea0003800000 */
.L_x_158:
[----:B--2---:R-:W2:Y:S01]  /*3690*/  LDS.128 R4, [UR20+0x110] ;  /* 0x00011014ff047984 */ /* 0x004ea20008000c00 */
[----:B------:R-:W-:Y:S01]  /*36a0*/  ULEA UR25, UR24, UR20, 0x3 ;  /* 0x0000001418197291 */ /* 0x000fe2000f8e18ff */
[----:B------:R-:W-:Y:S01]  /*36b0*/  SHF.L.U32 R0, R8, 0x1f, RZ ;  /* 0x0000001f08007819 */ /* 0x000fe200000006ff */
[----:B------:R-:W-:Y:S01]  /*36c0*/  @!PT LDS RZ, [RZ] ;  /* 0x00000000fffff984 */ /* 0x000fe20000000800 */
[----:B------:R-:W-:Y:S01]  /*36d0*/  @!PT LDS RZ, [RZ] ;  /* 0x00000000fffff984 */ /* 0x000fe20000000800 */
[----:B------:R-:W-:Y:S01]  /*36e0*/  @!PT LDS RZ, [RZ] ;  /* 0x00000000fffff984 */ /* 0x000fe20000000800 */
[----:B------:R-:W-:Y:S01]  /*36f0*/  @!PT LDS RZ, [RZ] ;  /* 0x00000000fffff984 */ /* 0x000fe20000000800 */
[----:B------:R3:W-:Y:S06]  /*3700*/  MEMBAR.ALL.CTA ;  /* 0x0000000000007992 */ /* 0x0007ec0000008000 */
[----:B---3--:R-:W3:Y:S02]  /*3710*/  FENCE.VIEW.ASYNC.S ;  /* 0x00000000000073c6 */ /* 0x008ee40000000000 */
[----:B---3--:R-:W-:Y:S01]  /*3720*/  SYNCS.ARRIVE.TRANS64.RED.A1T0 RZ, [UR34], RZ ;  /* 0x000000ffffff79a7 */ /* 0x008fe20008100422 */
[----:B------:R-:W3:Y:S01]  /*3730*/  SYNCS.PHASECHK.TRANS64.TRYWAIT P0, [UR25+0xf0], R0 ;  /* 0x0000f000ff0075a7 */ /* 0x000ee20008001119 */
[----:B--2---:R-:W-:Y:S01]  /*3740*/  LOP3.LUT P3, RZ, R6, 0x1, RZ, 0xc0, !PT ;  /* 0x0000000106ff7812 */ /* 0x004fe2000786c0ff */
[----:B---3--:R-:W-:-:S12]  /*3750*/  @!P0 BRA `(.L_x_60) ;  /* 0x0000005400ec8947 */ /* 0x008fd80003800000 */
.L_x_160:
[----:B------:R-:W-:Y:S05]  /*3760*/  BRA.U !UP3, `(.L_x_61) ;  /* 0x000000010bf87547 */ /* 0x000fea000b800000 */
[----:B--2---:R-:W-:Y:S01]  /*3770*/  IMAD.U32 R0, RZ, RZ, UR24 ;  /* 0x00000018ff007e24 */ /* 0x004fe2000f8e00ff */
[----:B------:R-:W-:-:S04]  /*3780*/  ULEA UR4, UR19, UR20, 0x3 ;  /* 0x0000001413047291 */ /* 0x000fc8000f8e18ff */
[----:B------:R-:W-:-:S05]  /*3790*/  LEA R0, R0, R1, 0x2 ;  /* 0x0000000100007211 */ /* 0x000fca00078e10ff */
[----:B------:R2:W5:Y:S01]  /*37a0*/  LDL R4, [R0] ;  /* 0x0000000000047983 */ /* 0x0005620000100800 */
[----:B------:R-:W-:Y:S01]  /*37b0*/  UPLOP3.LUT UP2, UPT, UPT, UPT, UPT, 0x40, 0x4 ;  /* 0x000000000004789c */ /* 0x000fe20003f4e870 */
[----:B------:R-:W-:Y:S01]  /*37c0*/  UMOV UR17, UR35 ;  /* 0x0000002300117c82 */ /* 0x000fe20008000000 */
[----:B--2---:R-:W-:-:S04]  /*37d0*/  SHF.L.U32 R0, R2, 0x1f, RZ ;  /* 0x0000001f02007819 */ /* 0x004fc800000006ff */
[----:B------:R2:W3:Y:S01]  /*37e0*/  SYNCS.PHASECHK.TRANS64.TRYWAIT P2, [UR4], R0 ;  /* 0x00000000ff0075a7 */ /* 0x0004e20008041104 */
[----:B------:R-:W-:-:S05]  /*37f0*/  UMOV UR4, UR19 ;  /* 0x0000001300047c82 */ /* 0x000fca0008000000 */
.L_x_64:
[----:B------:R-:W-:Y:S01]  /*3800*/  ULEA UR18, UR4, UR20, 0x3 ;  /* 0x0000001404127291 */ /* 0x000fe2000f8e18ff */
[----:B--234-:R-:W-:Y:S11]  /*3810*/  @P2 BRA `(.L_x_62) ;  /* 0x00000000000c2947 */ /* 0x01cff60003800000 */
[----:B------:R-:W-:Y:S04]  /*3820*/  SHF.L.U32 R5, R2, 0x1f, RZ ;  /* 0x0000001f02057819 */ /* 0x000fe800000006ff */
[----:B------:R-:W3:Y:S02]  /*3830*/  SYNCS.PHASECHK.TRANS64.TRYWAIT P0, [UR18], R5 ;  /* 0x00000005ff0075a7 */ /* 0x000ee40008001112 */
[----:B---3--:R-:W-:Y:S05]  /*3840*/  @!P0 BRA `(.L_x_63) ;  /* 0x0000005400c88947 */ /* 0x008fea0003800000 */
.L_x_62:
[----:B------:R-:W-:Y:S01]  /*3850*/  UISETP.NE.AND UP0, UPT, UR17, URZ, UPT ;  /* 0x000000ff1100728c */ /* 0x000fe2000bf05270 */
[----:B------:R-:W-:Y:S01]  /*3860*/  PLOP3.LUT P2, PT, PT, PT, PT, 0x80, 0x8 ;  /* 0x000000000008781c */ /* 0x000fe20003f4f070 */
[----:B------:R-:W-:Y:S01]  /*3870*/  UIADD3 UR5, UPT, UPT, UR4, 0x1, URZ ;  /* 0x0000000104057890 */ /* 0x000fe2000fffe0ff */
[----:B------:R-:W-:Y:S11]  /*3880*/  ELECT P1, URZ, PT ;  /* 0x0000000000ff782f */ /* 0x000ff60003820000 */
[----:B------:R-:W-:Y:S02]  /*3890*/  @!UPT UIADD3 URZ, UPT, UPT, URZ, URZ, URZ ;  /* 0x000000fffffff290 */ /* 0x000fe4000fffe0ff */
[----:B-----5:R-:W-:Y:S01]  /*38a0*/  @P1 R2UR.BROADCAST UR8, R4 ;  /* 0x00000000040812ca */ /* 0x020fe200008e0000 */
[----:B------:R-:W-:Y:S01]  /*38b0*/  UISETP.NE.AND UP1, UPT, UR5, 0x8, UPT ;  /* 0x000000080500788c */ /* 0x000fe2000bf25270 */
[----:B------:R-:W-:Y:S01]  /*38c0*/  PLOP3.LUT P0, PT, PT, PT, UP0, 0x80, 0x8 ;  /* 0x000000000008781c */ /* 0x000fe20003f0f008 */
[----:B------:R-:W-:Y:S02]  /*38d0*/  ULEA UR10, UR4, UR23, 0xa ;  /* 0x00000017040a7291 */ /* 0x000fe4000f8e50ff */
[----:B------:R-:W-:Y:S02]  /*38e0*/  USEL UR6, URZ, 0x1, UP1 ;  /* 0x00000001ff067887 */ /* 0x000fe40008800000 */
[----:B------:R-:W-:Y:S02]  /*38f0*/  USEL UR19, UR5, URZ, UP1 ;  /* 0x000000ff05137287 */ /* 0x000fe40008800000 */
[----:B------:R-:W-:Y:S02]  /*3900*/  ULEA UR14, UR4, UR22, 0x9 ;  /* 0x00000016040e7291 */ /* 0x000fe4000f8e48ff */
[----:B------:R-:W-:Y:S01]  /*3910*/  @UP0 ULEA UR5, UR19, UR20, 0x3 ;  /* 0x0000001413050291 */ /* 0x000fe2000f8e18ff */
[----:B------:R-:W-:Y:S01]  /*3920*/  LOP3.LUT R2, R2, UR6, RZ, 0x3c, !PT ;  /* 0x0000000602027c12 */ /* 0x000fe2000f8e3cff */
[----:B------:R-:W-:Y:S02]  /*3930*/  UIADD3 UR6, UPT, UPT, UR10, 0x2, URZ ;  /* 0x000000020a067890 */ /* 0x000fe4000fffe0ff */
[----:B------:R-:W-:Y:S01]  /*3940*/  UIADD3 UR4, UPT, UPT, UR14, 0x2, URZ ;  /* 0x000000020e047890 */ /* 0x000fe2000fffe0ff */
[----:B--2---:R-:W-:Y:S01]  /*3950*/  @P0 SHF.L.U32 R0, R2, 0x1f, RZ ;  /* 0x0000001f02000819 */ /* 0x004fe200000006ff */
[----:B------:R-:W-:Y:S01]  /*3960*/  UIADD3 UR12, UPT, UPT, UR10, 0x4, URZ ;  /* 0x000000040a0c7890 */ /* 0x000fe2000fffe0ff */
[----:B------:R-:W-:Y:S02]  /*3970*/  UMOV UR11, 0x40004040 ;  /* 0x40004040000b7882 */ /* 0x000fe40000000000 */
[----:B------:R4:W2:Y:S01]  /*3980*/  @P0 SYNCS.PHASECHK.TRANS64.TRYWAIT P2, [UR5], R0 ;  /* 0x00000000ff0005a7 */ /* 0x0008a20008041105 */
[----:B------:R-:W-:Y:S11]  /*3990*/  ELECT P0, URZ, PT ;  /* 0x0000000000ff782f */ /* 0x000ff60003800000 */
[----:B------:R-:W-:Y:S02]  /*39a0*/  @!UPT UIADD3 URZ, UPT, UPT, URZ, URZ, URZ ;  /* 0x000000fffffff290 */ /* 0x000fe4000fffe0ff */
[C---:B------:R-:W-:Y:S02]  /*39b0*/  @P0 R2UR.BROADCAST UR16, R4.reuse ;  /* 0x00000000041002ca */ /* 0x040fe400008e0000 */
[----:B------:R-:W-:Y:S01]  /*39c0*/  ELECT P0, URZ, PT ;  /* 0x0000000000ff782f */ /* 0x000fe20003800000 */
[----:B------:R-:W-:Y:S01]  /*39d0*/  UMOV UR15, 0x40004040 ;  /* 0x40004040000f7882 */ /* 0x000fe20000000000 */
[----:B------:R-:W-:Y:S01]  /*39e0*/  UMOV UR7, 0x40004040 ;  /* 0x4000404000077882 */ /* 0x000fe20000000000 */
[----:B------:R3:W-:Y:S01]  /*39f0*/  UTCHMMA gdesc[UR14], gdesc[UR10], tmem[UR8], tmem[UR32], idesc[UR33], UP2 ;  /* 0x00ff200a0e0075ea */ /* 0x0007e20009000008 */
[----:B------:R-:W-:Y:S01]  /*3a00*/  UPLOP3.LUT UP2, UPT, UPT, UPT, UPT, 0x80, 0x8 ;  /* 0x000000000008789c */ /* 0x000fe20003f4f070 */
[----:B------:R-:W-:Y:S01]  /*3a10*/  UMOV UR5, 0x40004040 ;  /* 0x4000404000057882 */ /* 0x000fe20000000000 */
[----:B------:R-:W-:Y:S01]  /*3a20*/  UMOV UR13, 0x40004040 ;  /* 0x40004040000d7882 */ /* 0x000fe20000000000 */
[----:B------:R-:W-:Y:S04]  /*3a30*/  UMOV UR9, 0x40004040 ;  /* 0x4000404000097882 */ /* 0x000fe80000000000 */
[----:B------:R1:W-:Y:S01]  /*3a40*/  UTCHMMA gdesc[UR4], gdesc[UR6], tmem[UR16], tmem[UR30], idesc[UR31], UPT ;  /* 0x00ff1e06040075ea */ /* 0x0003e2000b800010 */
[----:B---3--:R-:W-:Y:S01]  /*3a50*/  UIADD3 UR8, UPT, UPT, UR14, 0x4, URZ ;  /* 0x000000040e087890 */ /* 0x008fe2000fffe0ff */
[C---:B------:R-:W-:Y:S02]  /*3a60*/  @P0 R2UR.BROADCAST UR15, R4.reuse ;  /* 0x00000000040f02ca */ /* 0x040fe400008e0000 */
[----:B------:R-:W-:Y:S01]  /*3a70*/  ELECT P0, URZ, PT ;  /* 0x0000000000ff782f */ /* 0x000fe20003800000 */
[----:B------:R-:W-:Y:S02]  /*3a80*/  UIADD3 UR10, UPT, UPT, UR10, 0x6, URZ ;  /* 0x000000060a0a7890 */ /* 0x000fe4000fffe0ff */
[----:B-1----:R-:W-:Y:S10]  /*3a90*/  UIADD3 UR6, UPT, UPT, UR14, 0x6, URZ ;  /* 0x000000060e067890 */ /* 0x002ff4000fffe0ff */
[----:B------:R-:W-:Y:S01]  /*3aa0*/  @P0 R2UR.BROADCAST UR14, R4 ;  /* 0x00000000040e02ca */ /* 0x000fe200008e0000 */
[----:B------:R-:W-:Y:S02]  /*3ab0*/  UIADD3 UR5, UPT, UPT, UR18, 0x40, URZ ;  /* 0x0000004012057890 */ /* 0x000fe4000fffe0ff */
[----:B------:R-:W-:Y:S01]  /*3ac0*/  UIADD3 UR4, UPT, UPT, UR17, 0x1, URZ ;  /* 0x0000000111047890 */ /* 0x000fe2000fffe0ff */
[----:B------:R1:W-:Y:S03]  /*3ad0*/  UTCHMMA gdesc[UR8], gdesc[UR12], tmem[UR15], tmem[UR28], idesc[UR29], UPT ;  /* 0x00ff1c0c080075ea */ /* 0x0003e6000b80000f */
[----:B------:R-:W-:Y:S03]  /*3ae0*/  UISETP.GT.U32.AND UP0, UPT, UR4, 0x1, UPT ;  /* 0x000000010400788c */ /* 0x000fe6000bf04070 */
[----:B------:R-:W-:Y:S03]  /*3af0*/  UMOV UR4, UR19 ;  /* 0x0000001300047c82 */ /* 0x000fe60008000000 */
[----:B------:R4:W-:Y:S01]  /*3b00*/  UTCHMMA gdesc[UR6], gdesc[UR10], tmem[UR14], tmem[UR26], idesc[UR27], UPT ;  /* 0x00ff1a0a060075ea */ /* 0x0009e2000b80000e */
[----:B------:R4:W-:Y:S01]  /*3b10*/  UTCBAR.MULTICAST [UR5], URZ, UR21 ;  /* 0x000000ff050073e9 */ /* 0x0009e20008000815 */
[----:B-1----:R-:W-:Y:S07]  /*3b20*/  UIADD3 UR8, UPT, UPT, UR17, -0x1, URZ ;  /* 0xffffffff11087890 */ /* 0x002fee000fffe0ff */
[----:B------:R-:W-:Y:S01]  /*3b30*/  UMOV UR17, UR8 ;  /* 0x0000000800117c82 */ /* 0x000fe20008000000 */
[----:B------:R-:W-:Y:S05]  /*3b40*/  BRA.U UP0, `(.L_x_64) ;  /* 0xfffffffd002c7547 */ /* 0x000fea000b83ffff */
.L_x_61:
[----:B------:R-:W-:Y:S01]  /*3b50*/  UIADD3 UR4, UPT, UPT, UR24, 0x1, URZ ;  /* 0x0000000118047890 */ /* 0x000fe2000fffe0ff */
[----:B------:R-:W-:Y:S01]  /*3b60*/  LOP3.LUT R3, R3, 0x1, RZ, 0x3c, !PT ;  /* 0x0000000103037812 */ /* 0x000fe200078e3cff */
[----:B----4-:R-:W-:Y:S02]  /*3b70*/  UIADD3 UR5, UPT, UPT, UR25, 0xe0, URZ ;  /* 0x000000e019057890 */ /* 0x010fe4000fffe0ff */
[----:B------:R-:W-:-:S04]  /*3b80*/  UISETP.NE.AND UP0, UPT, UR4, 0x2, UPT ;  /* 0x000000020400788c */ /* 0x000fc8000bf05270 */
[----:B------:R-:W-:Y:S02]  /*3b90*/  USEL UR6, URZ, 0x1, UP0 ;  /* 0x00000001ff067887 */ /* 0x000fe40008000000 */
[----:B------:R-:W-:Y:S01]  /*3ba0*/  USEL UR24, UR4, URZ, UP0 ;  /* 0x000000ff04187287 */ /* 0x000fe20008000000 */
[----:B------:R3:W-:Y:S03]  /*3bb0*/  UTCBAR [UR5], URZ ;  /* 0x000000ff050073e9 */ /* 0x0007e600080000ff */
[----:B------:R-:W-:Y:S01]  /*3bc0*/  LOP3.LUT R8, R8, UR6, RZ, 0x3c, !PT ;  /* 0x0000000608087c12 */ /* 0x000fe2000f8e3cff */
[----:B------:R-:W-:Y:S07]  /*3bd0*/  @P3 BRA `(.L_x_65) ;  /* 0xfffffff800a03947 */ /* 0x000fee000383ffff */
[----:B------:R-:W4:Y:S01]  /*3be0*/  S2UR UR6, SR_CgaCtaId ;  /* 0x00000000000679c3 */ /* 0x000f220000008800 */
[----:B------:R-:W-:Y:S01]  /*3bf0*/  ELECT P0, URZ, PT ;  /* 0x0000000000ff782f */ /* 0x000fe20003800000 */
[----:B--2---:R-:W-:Y:S01]  /*3c00*/  IMAD.MOV.U32 R0, RZ, RZ, 0x1 ;  /* 0x00000001ff007424 */ /* 0x004fe200078e00ff */
[----:B------:R-:W-:Y:S01]  /*3c10*/  UIADD3 UR20, UPT, UPT, UR20, 0xf0, URZ ;  /* 0x000000f014147890 */ /* 0x000fe2000fffe0ff */
[----:B------:R-:W-:Y:S01]  /*3c20*/  SHF.L.U32 R2, R8, 0x1f, RZ ;  /* 0x0000001f08027819 */ /* 0x000fe200000006ff */
[----:B------:R-:W-:-:S03]  /*3c30*/  UMOV UR4, 0x40 ;  /* 0x0000004000047882 */ /* 0x000fc60000000000 */
[----:B------:R-:W-:Y:S01]  /*3c40*/  UVIRTCOUNT.DEALLOC.SMPOOL 0x80 ;  /* 0x000000800000784c */ /* 0x000fe20000000000 */
[----:B----4-:R-:W-:Y:S02]  /*3c50*/  ULEA UR6, UR6, UR4, 0x18 ;  /* 0x0000000406067291 */ /* 0x010fe4000f8ec0ff */
[----:B------:R-:W-:-:S07]  /*3c60*/  ULEA UR4, UR24, UR20, 0x3 ;  /* 0x0000001418047291 */ /* 0x000fce000f8e18ff */
[----:B------:R2:W-:Y:S02]  /*3c70*/  @P0 STS.U8 [UR6+0x1c], R0 ;  /* 0x00001c00ff000988 */ /* 0x0005e40008000006 */
[----:B------:R-:W4:Y:S02]  /*3c80*/  SYNCS.PHASECHK.TRANS64.TRYWAIT P0, [UR4], R2 ;  /* 0x00000002ff0075a7 */ /* 0x000f240008001104 */
[----:B--2-4-:R-:W-:Y:S05]  /*3c90*/  @!P0 BRA `(.L_x_66) ;  /* 0x0000005000cc8947 */ /* 0x014fea0003800000 */
.L_x_163:
[----:B------:R-:W-:-:S04]  /*3ca0*/  UIADD3 UR4, UPT, UPT, UR24, 0x1, URZ ;  /* 0x0000000118047890 */ /* 0x000fc8000fffe0ff */
[----:B------:R-:W-:-:S04]  /*3cb0*/  UISETP.NE.AND UP0, UPT, UR4, 0x2, UPT ;  /* 0x000000020400788c */ /* 0x000fc8000bf05270 */
[----:B---3--:R-:W-:Y:S02]  /*3cc0*/  USEL UR5, URZ, 0x1, UP0 ;  /* 0x00000001ff057887 */ /* 0x008fe40008000000 */
[----:B------:R-:W-:-:S04]  /*3cd0*/  USEL UR4, UR4, URZ, UP0 ;  /* 0x000000ff04047287 */ /* 0x000fc80008000000 */
[----:B------:R-:W-:Y:S01]  /*3ce0*/  ULEA UR4, UR4, UR20, 0x3 ;  /* 0x0000001404047291 */ /* 0x000fe2000f8e18ff */
[----:B--2---:R-:W-:-:S04]  /*3cf0*/  LOP3.LUT R2, R8, UR5, RZ, 0x3c, !PT ;  /* 0x0000000508027c12 */ /* 0x004fc8000f8e3cff */
[----:B------:R-:W-:-:S04]  /*3d00*/  SHF.L.U32 R2, R2, 0x1f, RZ ;  /* 0x0000001f02027819 */ /* 0x000fc800000006ff */
[----:B------:R-:W2:Y:S02]  /*3d10*/  SYNCS.PHASECHK.TRANS64.TRYWAIT P0, [UR4], R2 ;  /* 0x00000002ff0075a7 */ /* 0x000ea40008001104 */
[----:B--2---:R-:W-:Y:S05]  /*3d20*/  @!P0 BRA `(.L_x_67) ;  /* 0x0000005000c08947 */ /* 0x004fea0003800000 */
.L_x_165:
[----:B------:R-:W-:Y:S01]  /*3d30*/  NOP ;  /* 0x0000000000007918 */ /* 0x000fe20000000000 */
[----:B--2---:R-:W2:Y:S01]  /*3d40*/  LDS R0, [UR6+0x14] ;  /* 0x00001406ff007984 */ /* 0x004ea20008000800 */
[----:B------:R-:W-:Y:S01]  /*3d50*/  LOP3.LUT R3, R9, 0xffff, RZ, 0xc0, !PT ;  /* 0x0000ffff09037812 */ /* 0x000fe200078ec0ff */
[----:B------:R-:W-:-:S03]  /*3d60*/  IMAD.MOV.U32 R2, RZ, RZ, 0xffff ;  /* 0x0000ffffff027424 */ /* 0x000fc600078e00ff */
[----:B------:R-:W-:-:S04]  /*3d70*/  SHF.R.U32.HI R3, RZ, 0x5, R3 ;  /* 0x00000005ff037819 */ /* 0x000fc80000011603 */
[----:B------:R-:W-:-:S04]  /*3d80*/  SHF.L.U32 R2, R2, R3, RZ ;  /* 0x0000000302027219 */ /* 0x000fc800000006ff */
[----:B--2---:R-:W-:-:S04]  /*3d90*/  LOP3.LUT R0, R0, R2, RZ, 0xc0, !PT ;  /* 0x0000000200007212 */ /* 0x004fc800078ec0ff */
[----:B------:R-:W-:Y:S01]  /*3da0*/  ISETP.NE.AND P0, PT, R0, R2, PT ;  /* 0x000000020000720c */ /* 0x000fe20003f05270 */
[----:B------:R-:W-:-:S05]  /*3db0*/  IMAD.MOV.U32 R0, RZ, RZ, 0x1 ;  /* 0x00000001ff007424 */ /* 0x000fca00078e00ff */
[----:B------:R-:W-:-:S07]  /*3dc0*/  SHF.L.U32 R0, R0, R3, RZ ;  /* 0x0000000300007219 */ /* 0x000fce00000006ff */
[----:B------:R-:W-:Y:S05]  /*3dd0*/  @P0 BRA `(.L_x_68) ;  /* 0x00000000005c0947 */ /* 0x000fea0003800000 */
[----:B------:R-:W2:Y:S02]  /*3de0*/  LDS R3, [UR6+0x18] ;  /* 0x00001806ff037984 */ /* 0x000ea40008000800 */
[----:B--2---:R-:W-:-:S04]  /*3df0*/  LOP3.LUT R3, R3, R0, RZ, 0xc0, !PT ;  /* 0x0000000003037212 */ /* 0x004fc800078ec0ff */
[----:B------:R-:W-:-:S13]  /*3e00*/  ISETP.NE.AND P0, PT, R3, R0, PT ;  /* 0x000000000300720c */ /* 0x000fda0003f05270 */
[----:B------:R-:W-:Y:S05]  /*3e10*/  @P0 BRA `(.L_x_69) ;  /* 0x0000000000400947 */ /* 0x000fea0003800000 */
[----:B------:R-:W-:Y:S01]  /*3e20*/  R2UR UR4, R2 ;  /* 0x00000000020472ca */ /* 0x000fe200000e0000 */
[----:B------:R-:W2:Y:S01]  /*3e30*/  S2R R3, SR_LANEID ;  /* 0x0000000000037919 */ /* 0x000ea20000000000 */
[----:B------:R-:W-:-:S04]  /*3e40*/  LOP3.LUT R0, RZ, R0, RZ, 0x33, !PT ;  /* 0x00000000ff007212 */ /* 0x000fc800078e33ff */
[----:B------:R-:W3:Y:S07]  /*3e50*/  REDUX UR7, R0 ;  /* 0x00000000000773c4 */ /* 0x000eee0000000000 */
[----:B------:R-:W-:-:S03]  /*3e60*/  ULOP3.LUT UR5, URZ, UR4, URZ, 0x33, !UPT ;  /* 0x00000004ff057292 */ /* 0x000fc6000f8e33ff */
[----:B------:R-:W-:Y:S02]  /*3e70*/  VOTEU.ANY UR4, UPT, PT ;  /* 0x0000000000047886 */ /* 0x000fe400038e0100 */
[----:B------:R-:W-:Y:S01]  /*3e80*/  UFLO.U32 UR4, UR4 ;  /* 0x00000004000472bd */ /* 0x000fe200080e0000 */
[----:B------:R-:W-:-:S04]  /*3e90*/  IMAD.U32 R2, RZ, RZ, UR5 ;  /* 0x00000005ff027e24 */ /* 0x000fc8000f8e00ff */
[----:B------:R-:W4:Y:S02]  /*3ea0*/  REDUX UR8, R2 ;  /* 0x00000000020873c4 */ /* 0x000f240000000000 */
[----:B------:R1:W-:Y:S01]  /*3eb0*/  UTCATOMSWS.AND URZ, UR5 ;  /* 0x0000000500ff79e3 */ /* 0x0003e20008000000 */
[----:B---3--:R-:W-:Y:S01]  /*3ec0*/  IMAD.U32 R0, RZ, RZ, UR7 ;  /* 0x00000007ff007e24 */ /* 0x008fe2000f8e00ff */
[----:B--2---:R-:W-:Y:S01]  /*3ed0*/  ISETP.EQ.U32.AND P0, PT, R3, UR4, PT ;  /* 0x0000000403007c0c */ /* 0x004fe2000bf02070 */
[----:B----4-:R-:W-:-:S12]  /*3ee0*/  IMAD.U32 R2, RZ, RZ, UR8 ;  /* 0x00000008ff027e24 */ /* 0x010fd8000f8e00ff */
[----:B------:R2:W-:Y:S04]  /*3ef0*/  @P0 ATOMS.AND RZ, [UR6+0x14], R2 ;  /* 0x00001402ffff098c */ /* 0x0005e8000a800006 */
[----:B------:R2:W-:Y:S01]  /*3f00*/  @P0 ATOMS.AND RZ, [UR6+0x18], R0 ;  /* 0x00001800ffff098c */ /* 0x0005e2000a800006 */
[----:B-1----:R-:W-:Y:S05]  /*3f10*/  BRA `(.L_x_70) ;  /* 0x0000000000147947 */ /* 0x002fea0003800000 */
.L_x_69:
[----:B------:R-:W-:Y:S02]  /*3f20*/  MOV R2, 0x3f40 ;  /* 0x00003f4000027802 */ /* 0x000fe40000000f00 */
[----:B-1---5:R-:W-:Y:S05]  /*3f30*/  CALL.REL.NOINC `($__internal_0_$__cuda_sm10x_tcgen05_guardrail_trap_col_being_dealloced_not_returned_by_alloc) ;  /* 0x0000005400ac7944 */ /* 0x022fea0003c00000 */
[----:B------:R-:W-:Y:S05]  /*3f40*/  BRA `(.L_x_70) ;  /* 0x0000000000087947 */ /* 0x000fea0003800000 */
.L_x_68:
[----:B------:R-:W-:Y:S02]  /*3f50*/  MOV R2, 0x3f70 ;  /* 0x00003f7000027802 */ /* 0x000fe40000000f00 */
[----:B-1---5:R-:W-:Y:S05]  /*3f60*/  CALL.REL.NOINC `($__internal_2_$__cuda_sm10x_tcgen05_guardrail_trap_unallocated_columns_being_dealloced) ;  /* 0x0000005400b87944 */ /* 0x022fea0003c00000 */
.L_x_70:
[----:B------:R-:W-:Y:S01]  /*3f70*/  NOP ;  /* 0x0000000000007918 */ /* 0x000fe20000000000 */
[----:B------:R-:W-:Y:S05]  /*3f80*/  EXIT ;  /* 0x000000000000794d */ /* 0x000fea0003800000 */
.L_x_54:
[----:B------:R-:W-:-:S09]  /*3f90*/  UISETP.NE.OR UP0, UPT, UR18, 0x3, !UP3 ;  /* 0x000000031200788c */ /* 0x000fd2000df05670 */
[----:B------:R-:W-:Y:S05]  /*3fa0*/  BRA.U UP0, `(.L_x_71) ;  /* 0x0000001100b07547 */ /* 0x000fea000b800000 */
[----:B------:R-:W2:Y:S01]  /*3fb0*/  LDCU.64 UR4, c[0x0][0x888] ;  /* 0x00011100ff0477ac */ /* 0x000ea20008000a00 */
[----:B------:R-:W3:Y:S01]  /*3fc0*/  S2UR UR10, SR_CgaCtaId ;  /* 0x00000000000a79c3 */ /* 0x000ee20000008800 */
[----:B------:R-:W-:Y:S01]  /*3fd0*/  HFMA2 R10, -RZ, RZ, 0, 5.9604644775390625e-08 ;  /* 0x00000001ff0a7431 */ /* 0x000fe200000001ff */
[----:B------:R-:W-:Y:S01]  /*3fe0*/  MOV R9, RZ ;  /* 0x000000ff00097202 */ /* 0x000fe20000000f00 */
[----:B------:R-:W4:Y:S01]  /*3ff0*/  LDCU UR48, c[0x0][0x370] ;  /* 0x00006e00ff3077ac */ /* 0x000f220008000800 */
[----:B------:R-:W-:Y:S01]  /*4000*/  HFMA2 R0, -RZ, RZ, 0, 0.00048828125 ;  /* 0x00001000ff007431 */ /* 0x000fe200000001ff */
[----:B------:R-:W4:Y:S03]  /*4010*/  LDCU.128 UR44, c[0x0][0xb10] ;  /* 0x00016200ff2c77ac */ /* 0x000f260008000c00 */
[----:B------:R-:W1:Y:S01]  /*4020*/  LDC.64 R12, c[0x0][0x348] ;  /* 0x0000d200ff0c7b82 */ /* 0x000e620000000a00 */
[----:B------:R-:W3:Y:S01]  /*4030*/  LDCU UR38, c[0x0][0x374] ;  /* 0x00006e80ff2677ac */ /* 0x000ee20008000800 */
[----:B------:R-:W3:Y:S01]  /*4040*/  LDCU.64 UR40, c[0x0][0x890] ;  /* 0x00011200ff2877ac */ /* 0x000ee20008000a00 */
[----:B------:R-:W3:Y:S01]  /*4050*/  LDCU UR30, c[0x0][0xb0c] ;  /* 0x00016180ff1e77ac */ /* 0x000ee20008000800 */
[----:B--2---:R-:W-:Y:S01]  /*4060*/  UISETP.NE.U32.AND UP0, UPT, UR4, URZ, UPT ;  /* 0x000000ff0400728c */ /* 0x004fe2000bf05070 */
[----:B------:R-:W2:Y:S01]  /*4070*/  LDCU UR64, c[0x0][0xb20] ;  /* 0x00016400ff4077ac */ /* 0x000ea20008000800 */
[----:B------:R-:W2:Y:S01]  /*4080*/  LDCU UR4, c[0x0][0xb30] ;  /* 0x00016600ff0477ac */ /* 0x000ea20008000800 */
[----:B------:R-:W2:Y:S01]  /*4090*/  LDCU.128 UR52, c[0x0][0x980] ;  /* 0x00013000ff3477ac */ /* 0x000ea20008000c00 */
[----:B------:R-:W-:Y:S01]  /*40a0*/  UMOV UR31, 0x400 ;  /* 0x00000400001f7882 */ /* 0x000fe20000000000 */
[----:B----4-:R-:W-:-:S02]  /*40b0*/  UIMAD.WIDE.U32 UR6, UR48, UR44, URZ ;  /* 0x0000002c300672a5 */ /* 0x010fc4000f8e00ff */
[----:B---3--:R-:W-:Y:S02]  /*40c0*/  UIMAD.WIDE.U32 UR8, UR38, UR47, URZ ;  /* 0x0000002f260872a5 */ /* 0x008fe4000f8e00ff */
[----:B------:R-:W-:Y:S02]  /*40d0*/  ULEA UR31, UR10, UR31, 0x18 ;  /* 0x0000001f0a1f7291 */ /* 0x000fe4000f8ec0ff */
[----:B------:R-:W-:Y:S02]  /*40e0*/  UISETP.NE.AND.EX UP5, UPT, UR5, URZ, UPT, UP0 ;  /* 0x000000ff0500728c */ /* 0x000fe4000bfa5300 */
[----:B------:R-:W-:Y:S02]  /*40f0*/  UISETP.NE.U32.AND UP6, UPT, UR40, URZ, UPT ;  /* 0x000000ff2800728c */ /* 0x000fe4000bfc5070 */
[----:B------:R-:W-:Y:S02]  /*4100*/  UIADD3 UR56, UPT, UPT, UR31, 0x98, URZ ;  /* 0x000000981f387890 */ /* 0x000fe4000fffe0ff */
[----:B------:R-:W-:-:S02]  /*4110*/  UIADD3 UR49, UPT, UPT, UR31, 0xd8, URZ ;  /* 0x000000d81f317890 */ /* 0x000fc4000fffe0ff */
[----:B------:R-:W-:Y:S02]  /*4120*/  UIADD3 UR33, UPT, UPT, UR31, 0x80, URZ ;  /* 0x000000801f217890 */ /* 0x000fe4000fffe0ff */
[----:B------:R-:W-:Y:S02]  /*4130*/  UIADD3 UR25, UPT, UPT, UR31, 0x88, URZ ;  /* 0x000000881f197890 */ /* 0x000fe4000fffe0ff */
[----:B------:R-:W-:Y:S02]  /*4140*/  UIADD3 UR17, UPT, UPT, UR31, 0x90, URZ ;  /* 0x000000901f117890 */ /* 0x000fe4000fffe0ff */
[----:B------:R-:W-:Y:S02]  /*4150*/  UISETP.NE.AND UP0, UPT, UR39, 0x1, UPT ;  /* 0x000000012700788c */ /* 0x000fe4000bf05270 */
[----:B------:R-:W-:Y:S01]  /*4160*/  UISETP.NE.AND UP0, UPT, UR30, 0x1, UPT ;  /* 0x000000011e00788c */ /* 0x000fe2000bf05270 */
[----:B------:R-:W-:Y:S01]  /*4170*/  UMOV UR61, UR7 ;  /* 0x00000007003d7c82 */ /* 0x000fe20008000000 */
[----:B------:R-:W-:Y:S01]  /*4180*/  UMOV UR60, UR9 ;  /* 0x00000009003c7c82 */ /* 0x000fe20008000000 */
[----:B------:R-:W-:-:S02]  /*4190*/  USEL UR62, URZ, 0x1, UP4 ;  /* 0x00000001ff3e7887 */ /* 0x000fc4000a000000 */
[----:B------:R-:W-:Y:S02]  /*41a0*/  UISETP.GE.AND UP2, UPT, UR39, 0x1, UPT ;  /* 0x000000012700788c */ /* 0x000fe4000bf46270 */
[----:B------:R-:W-:Y:S02]  /*41b0*/  UISETP.NE.AND UP0, UPT, UR46, 0x1, UPT ;  /* 0x000000012e00788c */ /* 0x000fe4000bf05270 */
[----:B------:R-:W-:Y:S01]  /*41c0*/  UPLOP3.LUT UP4, UPT, UPT, UPT, UPT, 0x40, 0x4 ;  /* 0x000000000004789c */ /* 0x000fe20003f8e870 */
[----:B------:R-:W3:Y:S01]  /*41d0*/  LDCU.64 UR22, c[0x0][0xb28] ;  /* 0x00016500ff1677ac */ /* 0x000ee20008000a00 */
[----:B------:R-:W4:Y:S01]  /*41e0*/  LDCU.64 UR42, c[0x0][0x990] ;  /* 0x00013200ff2a77ac */ /* 0x000f220008000a00 */
[----:B------:R-:W-:Y:S02]  /*41f0*/  UISETP.NE.AND.EX UP6, UPT, UR41, URZ, UPT, UP6 ;  /* 0x000000ff2900728c */ /* 0x000fe4000bfc5360 */
[----:B------:R-:W-:Y:S02]  /*4200*/  UPRMT UR56, UR10, 0x654, UR56 ;  /* 0x000006540a387896 */ /* 0x000fe40008000038 */
[----:B------:R-:W-:-:S02]  /*4210*/  UPRMT UR49, URZ, 0x654, UR49 ;  /* 0x00000654ff317896 */ /* 0x000fc40008000031 */
[----:B------:R-:W-:Y:S02]  /*4220*/  UPRMT UR59, UR10, 0x654, UR33 ;  /* 0x000006540a3b7896 */ /* 0x000fe40008000021 */
[----:B------:R-:W-:Y:S02]  /*4230*/  UPRMT UR58, UR10, 0x654, UR25 ;  /* 0x000006540a3a7896 */ /* 0x000fe40008000019 */
[----:B------:R-:W-:Y:S02]  /*4240*/  UPRMT UR57, UR10, 0x654, UR17 ;  /* 0x000006540a397896 */ /* 0x000fe40008000011 */
[----:B------:R-:W-:Y:S02]  /*4250*/  USHF.R.U32.HI UR61, URZ, UR45, UR61 ;  /* 0x0000002dff3d7299 */ /* 0x000fe4000801163d */
[----:B--2---:R-:W-:Y:S02]  /*4260*/  USHF.R.U32.HI UR60, URZ, UR64, UR60 ;  /* 0x00000040ff3c7299 */ /* 0x004fe4000801163c */
[----:B------:R-:W-:-:S02]  /*4270*/  UISETP.NE.AND UP3, UPT, UR4, 0x1, UPT ;  /* 0x000000010400788c */ /* 0x000fc4000bf65270 */
[----:B------:R-:W-:Y:S02]  /*4280*/  UISETP.NE.AND UP2, UPT, UR52, 0x1, UPT ;  /* 0x000000013400788c */ /* 0x000fe4000bf45270 */
[----:B-1-34-:R-:W-:-:S11]  /*4290*/  UISETP.NE.AND UP0, UPT, UR55, 0x1, UPT ;  /* 0x000000013700788c */ /* 0x01afd6000bf05270 */
.L_x_82:
[----:B------:R-:W-:Y:S04]  /*42a0*/  SHF.L.U32 R3, R9, 0x1f, RZ ;  /* 0x0000001f09037819 */ /* 0x000fe800000006ff */
[----:B-1----:R-:W1:Y:S02]  /*42b0*/  SYNCS.PHASECHK.TRANS64.TRYWAIT P0, [UR31+0xd0], R3 ;  /* 0x0000d003ff0075a7 */ /* 0x002e64000800111f */
[----:B-1----:R-:W-:Y:S05]  /*42c0*/  @!P0 BRA `(.L_x_72) ;  /* 0x0000004c00708947 */ /* 0x002fea0003800000 */
.L_x_167:
[----:B------:R-:W2:Y:S01]  /*42d0*/  LDS.128 R4, [UR31+0x110] ;  /* 0x0001101fff047984 */ /* 0x000ea20008000c00 */
[----:B------:R-:W-:Y:S01]  /*42e0*/  UISETP.GE.AND UP0, UPT, UR39, 0x1, UPT ;  /* 0x000000012700788c */ /* 0x000fe2000bf06270 */
[----:B------:R-:W-:Y:S01]  /*42f0*/  @!PT LDS RZ, [RZ] ;  /* 0x00000000fffff984 */ /* 0x000fe20000000800 */
[----:B------:R-:W-:Y:S01]  /*4300*/  @!PT LDS RZ, [RZ] ;  /* 0x00000000fffff984 */ /* 0x000fe20000000800 */
[----:B------:R-:W-:Y:S01]  /*4310*/  @!PT LDS RZ, [RZ] ;  /* 0x00000000fffff984 */ /* 0x000fe20000000800 */
[----:B------:R-:W-:Y:S01]  /*4320*/  @!PT LDS RZ, [RZ] ;  /* 0x00000000fffff984 */ /* 0x000fe20000000800 */
[----:B------:R3:W-:Y:S06]  /*4330*/  MEMBAR.ALL.CTA ;  /* 0x0000000000007992 */ /* 0x0007ec0000008000 */
[----:B---3--:R-:W3:Y:S02]  /*4340*/  FENCE.VIEW.ASYNC.S ;  /* 0x00000000000073c6 */ /* 0x008ee40000000000 */
[----:B---3--:R-:W-:Y:S01]  /*4350*/  SYNCS.ARRIVE.TRANS64.RED.A1T0 RZ, [UR49], RZ ;  /* 0x000000ffffff79a7 */ /* 0x008fe20008100431 */
[----:B--2---:R-:W-:Y:S11]  /*4360*/  LOP3.LUT P0, RZ, R6, 0x1, RZ, 0xc0, !PT ;  /* 0x0000000106ff7812 */ /* 0x004ff6000780c0ff */
[----:B------:R-:W-:Y:S02]  /*4370*/  @!UPT UIADD3 URZ, UPT, UPT, URZ, URZ, URZ ;  /* 0x000000fffffff290 */ /* 0x000fe4000fffe0ff */
[----:B------:R-:W-:Y:S01]  /*4380*/  VOTEU.ANY UP2, P0 ;  /* 0x0000000000ff7886 */ /* 0x000fe20000040100 */
[----:B------:R-:W-:Y:S11]  /*4390*/  PLOP3.LUT P0, PT, PT, PT, UP2, 0x80, 0x8 ;  /* 0x000000000008781c */ /* 0x000ff60003f0f028 */
[----:B------:R-:W-:Y:S02]  /*43a0*/  @!UPT UIADD3 URZ, UPT, UPT, URZ, URZ, URZ ;  /* 0x000000fffffff290 */ /* 0x000fe4000fffe0ff */
[----:B-1----:R-:W-:Y:S02]  /*43b0*/  @P0 MOV R3, R4 ;  /* 0x0000000400030202 */ /* 0x002fe40000000f00 */
[----:B------:R-:W-:Y:S02]  /*43c0*/  @P0 LOP3.LUT R2, R5, 0xffff, RZ, 0xc0, !PT ;  /* 0x0000ffff05020812 */ /* 0x000fe400078ec0ff */
[----:B------:R-:W-:Y:S02]  /*43d0*/  @P0 R2UR UR5, R3 ;  /* 0x00000000030502ca */ /* 0x000fe400000e0000 */
[----:B------:R-:W-:Y:S11]  /*43e0*/  @P0 R2UR UR4, R2 ;  /* 0x00000000020402ca */ /* 0x000ff600000e0000 */
[----:B------:R-:W-:Y:S02]  /*43f0*/  @UP2 UMOV UR15, UR5 ;  /* 0x00000005000f2c82 */ /* 0x000fe40008000000 */
[----:B------:R-:W-:Y:S01]  /*4400*/  @UP2 UMOV UR14, UR4 ;  /* 0x00000004000e2c82 */ /* 0x000fe20008000000 */
[----:B------:R-:W-:Y:S05]  /*4410*/  BRA.U !UP0, `(.L_x_73) ;  /* 0x0000000108c07547 */ /* 0x000fea000b800000 */
[----:B------:R-:W-:Y:S02]  /*4420*/  UIMAD.WIDE.U32 UR8, UR14, UR47, URZ ;  /* 0x0000002f0e0872a5 */ /* 0x000fe4000f8e00ff */
[----:B------:R-:W-:Y:S02]  /*4430*/  UP2UR UR16, UPR, URZ, 0x4 ;  /* 0x00000004ff107883 */ /* 0x000fe40008000000 */
[----:B------:R-:W-:Y:S02]  /*4440*/  UISETP.NE.AND UP2, UPT, UR46, 0x1, UPT ;  /* 0x000000012e00788c */ /* 0x000fe4000bf45270 */
[----:B------:R-:W-:Y:S02]  /*4450*/  UIMAD.WIDE.U32 UR10, UR15, UR44, URZ ;  /* 0x0000002c0f0a72a5 */ /* 0x000fe4000f8e00ff */
[----:B------:R-:W-:Y:S02]  /*4460*/  USEL UR4, UR38, UR60, !UP2 ;  /* 0x0000003c26047287 */ /* 0x000fe4000d000000 */
[----:B------:R-:W-:Y:S02]  /*4470*/  UISETP.NE.AND UP0, UPT, UR30, 0x1, UPT ;  /* 0x000000011e00788c */ /* 0x000fe4000bf05270 */
[----:B------:R-:W-:Y:S02]  /*4480*/  UP2UR UR20, UPR, URZ, 0x2 ;  /* 0x00000002ff147883 */ /* 0x000fe40008000000 */
[----:B------:R-:W-:Y:S02]  /*4490*/  UISETP.NE.AND UP1, UPT, UR39, 0x1, UPT ;  /* 0x000000012700788c */ /* 0x000fe4000bf25270 */
[----:B------:R-:W-:Y:S02]  /*44a0*/  UIMAD.WIDE.U32 UR12, UR4, UR22, URZ ;  /* 0x00000016040c72a5 */ /* 0x000fe4000f8e00ff */
[----:B------:R-:W-:Y:S01]  /*44b0*/  USEL UR7, UR48, UR61, !UP0 ;  /* 0x0000003d30077287 */ /* 0x000fe2000c000000 */
[----:B------:R-:W-:Y:S02]  /*44c0*/  UMOV UR5, UR9 ;  /* 0x0000000900057c82 */ /* 0x000fe40008000000 */
[----:B------:R-:W-:Y:S02]  /*44d0*/  USHF.R.U32.HI UR6, URZ, UR64, UR5 ;  /* 0x00000040ff067299 */ /* 0x000fe40008011605 */
[----:B------:R-:W-:Y:S02]  /*44e0*/  UIMAD.WIDE.U32 UR18, UR7, UR22, URZ ;  /* 0x00000016071272a5 */ /* 0x000fe4000f8e00ff */
[----:B------:R-:W-:Y:S02]  /*44f0*/  USEL UR6, UR14, UR6, !UP2 ;  /* 0x000000060e067287 */ /* 0x000fe4000d000000 */
[----:B------:R-:W-:Y:S01]  /*4500*/  UISETP.NE.AND UP2, UPT, UR16, URZ, UPT ;  /* 0x000000ff1000728c */ /* 0x000fe2000bf45270 */
[----:B------:R-:W-:Y:S01]  /*4510*/  UMOV UR5, UR11 ;  /* 0x0000000b00057c82 */ /* 0x000fe20008000000 */
[----:B------:R-:W-:Y:S02]  /*4520*/  UIMAD.WIDE.U32 UR10, UR6, UR22, URZ ;  /* 0x00000016060a72a5 */ /* 0x000fe4000f8e00ff */
[----:B------:R-:W-:Y:S03]  /*4530*/  USHF.R.U32.HI UR8, URZ, UR45, UR5 ;  /* 0x0000002dff087299 */ /* 0x000fe60008011605 */
[----:B------:R-:W-:Y:S02]  /*4540*/  UMOV UR5, UR13 ;  /* 0x0000000d00057c82 */ /* 0x000fe40008000000 */
[----:B------:R-:W-:Y:S03]  /*4550*/  @UP1 USHF.R.U32.HI UR4, URZ, UR23, UR5 ;  /* 0x00000017ff041299 */ /* 0x000fe60008011605 */
[----:B------:R-:W-:Y:S01]  /*4560*/  UMOV UR5, UR19 ;  /* 0x0000001300057c82 */ /* 0x000fe20008000000 */
[----:B------:R-:W-:Y:S02]  /*4570*/  UIMAD UR4, UR39, UR4, URZ ;  /* 0x00000004270472a4 */ /* 0x000fe4000f8e02ff */
[----:B------:R-:W-:Y:S02]  /*4580*/  @UP1 USHF.R.U32.HI UR7, URZ, UR23, UR5 ;  /* 0x00000017ff071299 */ /* 0x000fe40008011605 */
[----:B------:R-:W-:Y:S02]  /*4590*/  USEL UR5, UR15, UR8, !UP0 ;  /* 0x000000080f057287 */ /* 0x000fe4000c000000 */
[----:B------:R-:W-:Y:S02]  /*45a0*/  UIMAD UR8, UR39, UR7, URZ ;  /* 0x00000007270872a4 */ /* 0x000fe4000f8e02ff */
[----:B------:R-:W-:Y:S03]  /*45b0*/  UISETP.GE.AND UP0, UPT, UR6, UR4, UPT ;  /* 0x000000040600728c */ /* 0x000fe6000bf06270 */
[----:B------:R-:W-:Y:S01]  /*45c0*/  UMOV UR4, UR11 ;  /* 0x0000000b00047c82 */ /* 0x000fe20008000000 */
[----:B------:R-:W-:Y:S02]  /*45d0*/  UISETP.GE.OR UP0, UPT, UR5, UR8, UP0 ;  /* 0x000000080500728c */ /* 0x000fe40008706670 */
[----:B------:R-:W-:Y:S02]  /*45e0*/  USHF.R.U32.HI UR4, URZ, UR23, UR4 ;  /* 0x00000017ff047299 */ /* 0x000fe40008011604 */
[----:B------:R-:W-:Y:S02]  /*45f0*/  UIMAD.WIDE.U32 UR8, UR5, UR22, URZ ;  /* 0x00000016050872a5 */ /* 0x000fe4000f8e00ff */
[----:B------:R-:W-:Y:S04]  /*4600*/  USEL UR10, UR6, UR4, !UP1 ;  /* 0x00000004060a7287 */ /* 0x000fe8000c800000 */
[----:B------:R-:W-:Y:S01]  /*4610*/  UIADD3 UR11, UPT, UPT, -UR10, URZ, URZ ;  /* 0x000000ff0a0b7290 */ /* 0x000fe2000fffe1ff */
[----:B------:R-:W-:Y:S02]  /*4620*/  @!UP0 UMOV UR4, UR9 ;  /* 0x0000000900048c82 */ /* 0x000fe40008000000 */
[----:B------:R-:W-:Y:S02]  /*4630*/  @!UP0 USHF.R.U32.HI UR4, URZ, UR23, UR4 ;  /* 0x00000017ff048299 */ /* 0x000fe40008011604 */
[----:B------:R-:W-:Y:S02]  /*4640*/  UIMAD UR8, UR39, UR11, UR6 ;  /* 0x0000000b270872a4 */ /* 0x000fe4000f8e0206 */
[----:B------:R-:W-:Y:S02]  /*4650*/  @!UP0 USEL UR4, UR5, UR4, !UP1 ;  /* 0x0000000405048287 */ /* 0x000fe4000c800000 */
[----:B------:R-:W-:Y:S02]  /*4660*/  UISETP.NE.AND UP1, UPT, UR20, URZ, UPT ;  /* 0x000000ff1400728c */ /* 0x000fe4000bf25270 */
[----:B------:R-:W-:Y:S02]  /*4670*/  @!UP0 UIMAD UR8, UR7, UR8, UR4 ;  /* 0x00000008070882a4 */ /* 0x000fe4000f8e0204 */
[----:B------:R-:W-:Y:S02]  /*4680*/  @!UP0 UIADD3 UR9, UPT, UPT, UR10, -UR4, URZ ;  /* 0x800000040a098290 */ /* 0x000fe4000fffe0ff */
[----:B------:R-:W-:Y:S02]  /*4690*/  UIADD3 UR4, UPT, UPT, -UR5, URZ, URZ ;  /* 0x000000ff05047290 */ /* 0x000fe4000fffe1ff */
[----:B------:R-:W-:Y:S02]  /*46a0*/  UIADD3 UR7, UPT, UPT, -UR6, URZ, URZ ;  /* 0x000000ff06077290 */ /* 0x000fe4000fffe1ff */
[----:B------:R-:W-:Y:S02]  /*46b0*/  @!UP0 UIMAD UR6, UR9, UR39, UR5 ;  /* 0x00000027090682a4 */ /* 0x000fe4000f8e0205 */
[----:B------:R-:W-:Y:S02]  /*46c0*/  UIMAD UR15, UR30, UR4, UR15 ;  /* 0x000000041e0f72a4 */ /* 0x000fe4000f8e020f */
[----:B------:R-:W-:Y:S01]  /*46d0*/  UIMAD UR4, UR46, UR7, UR14 ;  /* 0x000000072e0472a4 */ /* 0x000fe2000f8e020e */
[----:B------:R-:W-:Y:S02]  /*46e0*/  @!UP0 UMOV UR5, UR8 ;  /* 0x0000000800058c82 */ /* 0x000fe40008000000 */
[----:B------:R-:W-:Y:S02]  /*46f0*/  UIMAD UR15, UR5, UR30, UR15 ;  /* 0x0000001e050f72a4 */ /* 0x000fe4000f8e020f */
[----:B------:R-:W-:Y:S11]  /*4700*/  UIMAD UR14, UR6, UR46, UR4 ;  /* 0x0000002e060e72a4 */ /* 0x000ff6000f8e0204 */
[----:B------:R-:W-:Y:S01]  /*4710*/  @!UPT UIADD3 URZ, UPT, UPT, URZ, URZ, URZ ;  /* 0x000000fffffff290 */ /* 0x000fe2000fffe0ff */
.L_x_73:
[----:B------:R-:W1:Y:S01]  /*4720*/  @!UP3 LDCU.128 UR8, c[0x0][0xb10] ;  /* 0x00016200ff08b7ac */ /* 0x000e620008000c00 */
[----:B------:R-:W-:Y:S02]  /*4730*/  ISETP.NE.U32.AND P1, PT, RZ, UR40, PT ;  /* 0x00000028ff007c0c */ /* 0x000fe4000bf25070 */
[----:B------:R-:W-:Y:S02]  /*4740*/  SHF.L.U32 R8, R10, 0x1f, RZ ;  /* 0x0000001f0a087819 */ /* 0x000fe400000006ff */
[----:B------:R-:W-:Y:S01]  /*4750*/  ISETP.NE.AND.EX P1, PT, RZ, UR41, PT, P1 ;  /* 0x00000029ff007c0c */ /* 0x000fe2000bf25310 */
[----:B------:R-:W2:Y:S01]  /*4760*/  @!UP3 LDCU UR5, c[0x0][0xb0c] ;  /* 0x00016180ff05b7ac */ /* 0x000ea20008000800 */
[----:B------:R-:W-:Y:S02]  /*4770*/  USHF.L.U32 UR34, UR21, 0x7, URZ ;  /* 0x0000000715227899 */ /* 0x000fe400080006ff */
[----:B-1----:R-:W-:Y:S07]  /*4780*/  UIMAD.WIDE.U32 UR6, UR15, UR8, URZ ;  /* 0x000000080f0672a5 */ /* 0x002fee000f8e00ff */
[----:B------:R-:W-:Y:S01]  /*4790*/  @!UP3 UMOV UR4, UR7 ;  /* 0x000000070004bc82 */ /* 0x000fe20008000000 */
[----:B--2---:R-:W-:Y:S02]  /*47a0*/  @!UP3 UISETP.NE.AND UP0, UPT, UR5, 0x1, UPT ;  /* 0x000000010500b88c */ /* 0x004fe4000bf05270 */
[----:B------:R-:W-:Y:S02]  /*47b0*/  @!UP3 USHF.R.U32.HI UR4, URZ, UR9, UR4 ;  /* 0x00000009ff04b299 */ /* 0x000fe40008011604 */
[----:B------:R-:W-:Y:S02]  /*47c0*/  UIMAD.WIDE.U32 UR6, UR14, UR11, URZ ;  /* 0x0000000b0e0672a5 */ /* 0x000fe4000f8e00ff */
[----:B------:R-:W-:Y:S02]  /*47d0*/  @!UP3 USEL UR8, UR15, UR4, !UP0 ;  /* 0x000000040f08b287 */ /* 0x000fe4000c000000 */
[----:B------:R-:W-:Y:S03]  /*47e0*/  @!UP3 UISETP.NE.AND UP0, UPT, UR10, 0x1, UPT ;  /* 0x000000010a00b88c */ /* 0x000fe6000bf05270 */
[----:B------:R-:W-:Y:S02]  /*47f0*/  @!UP3 UMOV UR6, UR7 ;  /* 0x000000070006bc82 */ /* 0x000fe40008000000 */
[----:B------:R-:W1:Y:S02]  /*4800*/  @!UP3 LDCU UR4, c[0x0][0xb20] ;  /* 0x00016400ff04b7ac */ /* 0x000e640008000800 */
[----:B-1----:R-:W-:Y:S04]  /*4810*/  @!UP3 USHF.R.U32.HI UR6, URZ, UR4, UR6 ;  /* 0x00000004ff06b299 */ /* 0x002fe80008011606 */
[----:B------:R-:W-:Y:S04]  /*4820*/  @!UP3 USEL UR6, UR14, UR6, !UP0 ;  /* 0x000000060e06b287 */ /* 0x000fe8000c000000 */
[----:B------:R-:W-:Y:S02]  /*4830*/  @!UP3 UIADD3 UR4, UPT, UPT, -UR8, UR6, URZ ;  /* 0x000000060804b290 */ /* 0x000fe4000fffe1ff */
[----:B------:R-:W-:Y:S02]  /*4840*/  @!UP3 UIADD3 UR6, UPT, UPT, UR8, -UR6, URZ ;  /* 0x800000060806b290 */ /* 0x000fe4000fffe0ff */
[----:B------:R-:W-:Y:S02]  /*4850*/  @!UP3 UIMAD UR15, UR4, UR5, UR15 ;  /* 0x00000005040fb2a4 */ /* 0x000fe4000f8e020f */
[----:B------:R-:W-:Y:S01]  /*4860*/  @!UP3 UIMAD UR14, UR6, UR10, UR14 ;  /* 0x0000000a060eb2a4 */ /* 0x000fe2000f8e020e */
[----:B------:R-:W-:Y:S11]  /*4870*/  BRA.U UP4, `(.L_x_74) ;  /* 0x0000000104107547 */ /* 0x000ff6000b800000 */
[----:B------:R-:W-:Y:S04]  /*4880*/  MOV R3, UR62 ;  /* 0x0000003e00037c02 */ /* 0x000fe80008000f00 */
[----:B------:R-:W-:Y:S04]  /*4890*/  SHF.L.U32 R3, R3, 0x1f, RZ ;  /* 0x0000001f03037819 */ /* 0x000fe800000006ff */
[----:B------:R-:W1:Y:S02]  /*48a0*/  SYNCS.PHASECHK.TRANS64.TRYWAIT P2, [UR31+0xc8], R3 ;  /* 0x0000c803ff0075a7 */ /* 0x000e64000804111f */
[----:B-1----:R-:W-:Y:S05]  /*48b0*/  @!P2 BRA `(.L_x_75) ;  /* 0x00000048000ca947 */ /* 0x002fea0003800000 */
.L_x_74:
[----:B------:R-:W-:Y:S05]  /*48c0*/  BRA.U !UP6, `(.L_x_76) ;  /* 0x000000010e387547 */ /* 0x000fea000b800000 */
[----:B------:R-:W-:Y:S01]  /*48d0*/  UPLOP3.LUT UP1, UPT, UPT, UPT, UP5, 0x80, 0x8 ;  /* 0x000000000008789c */ /* 0x000fe20003f2f050 */
[----:B------:R-:W-:Y:S01]  /*48e0*/  IMAD.MOV.U32 R49, RZ, RZ, 0x1 ;  /* 0x00000001ff317424 */ /* 0x000fe200078e00ff */
[----:B------:R-:W2:Y:S04]  /*48f0*/  LDCU.64 UR8, c[0x0][0x358] ;  /* 0x00006b00ff0877ac */ /* 0x000ea80008000a00 */
[----:B------:R-:W-:Y:S05]  /*4900*/  PLOP3.LUT P2, PT, PT, PT, UP1, 0x80, 0x8 ;  /* 0x000000000008781c */ /* 0x000fea0003f4f018 */
[----:B------:R-:W3:Y:S01]  /*4910*/  @UP1 LDCU.64 UR4, c[0x0][0x888] ;  /* 0x00011100ff0417ac */ /* 0x000ee20008000a00 */
[----:B------:R-:W-:Y:S04]  /*4920*/  @UP1 UIMAD UR6, UR51, UR40, URZ ;  /* 0x00000028330612a4 */ /* 0x000fe8000f8e02ff */
[----:B---3--:R-:W-:Y:S06]  /*4930*/  @UP1 UIMAD.WIDE UR4, UR6, 0x4, UR4 ;  /* 0x00000004060418a5 */ /* 0x008fec000f8e0204 */
[----:B-1----:R-:W-:Y:S01]  /*4940*/  IMAD.U32 R2, RZ, RZ, UR4 ;  /* 0x00000004ff027e24 */ /* 0x002fe2000f8e00ff */
[----:B------:R-:W-:Y:S04]  /*4950*/  MOV R3, UR5 ;  /* 0x0000000500037c02 */ /* 0x000fe80008000f00 */
[----:B------:R-:W1:Y:S01]  /*4960*/  @!UP1 LDCU UR4, c[0x0][0x880] ;  /* 0x00011000ff0497ac */ /* 0x000e620008000800 */
[----:B--2--5:R2:W5:Y:S02]  /*4970*/  @P2 LDG.E R27, desc[UR8][R2.64] ;  /* 0x00000008021b2981 */ /* 0x024564000c1e1900 */
[----:B--2---:R-:W-:Y:S05]  /*4980*/  HFMA2 R2, -RZ, RZ, 0, 5.9604644775390625e-08 ;  /* 0x00000001ff027431 */ /* 0x004fea00000001ff */
[----:B------:R-:W-:Y:S01]  /*4990*/  @!P2 PRMT R49, R2, 0x7610, R49 ;  /* 0x000076100231a816 */ /* 0x000fe20000000031 */
[----:B-1----:R-:W-:Y:S07]  /*49a0*/  @!P2 IMAD.U32 R27, RZ, RZ, UR4 ;  /* 0x00000004ff1bae24 */ /* 0x002fee000f8e00ff */
.L_x_76:
[----:B-----5:R-:W-:Y:S01]  /*49b0*/  @!P1 FSETP.EQ.AND P3, PT, R27, RZ, PT ;  /* 0x000000ff1b00920b */ /* 0x020fe20003f62000 */
[----:B------:R-:W-:Y:S01]  /*49c0*/  @!UPT UIADD3 URZ, UPT, UPT, URZ, URZ, URZ ;  /* 0x000000fffffff290 */ /* 0x000fe2000fffe0ff */
[----:B------:R-:W-:Y:S11]  /*49d0*/  @!P1 BRA `(.L_x_77) ;  /* 0x0000000000149947 */ /* 0x000ff60003800000 */
[----:B------:R-:W-:Y:S02]  /*49e0*/  LOP3.LUT P1, RZ, R49, 0xff, RZ, 0xc0, !PT ;  /* 0x000000ff31ff7812 */ /* 0x000fe4000782c0ff */
[----:B------:R-:W-:Y:S04]  /*49f0*/  PLOP3.LUT P3, PT, PT, PT, UP1, 0x80, 0x8 ;  /* 0x000000000008781c */ /* 0x000fe80003f6f018 */
[----:B------:R-:W-:Y:S07]  /*4a00*/  PLOP3.LUT P3, PT, P3, PT, PT, 0x8, 0x80 ;  /* 0x000000000080781c */ /* 0x000fee0001f6e170 */
[----:B------:R-:W-:Y:S11]  /*4a10*/  @P1 FSETP.EQ.AND P3, PT, R27, RZ, PT ;  /* 0x000000ff1b00120b */ /* 0x000ff60003f62000 */
[----:B------:R-:W-:Y:S02]  /*4a20*/  @!UPT UIADD3 URZ, UPT, UPT, URZ, URZ, URZ ;  /* 0x000000fffffff290 */ /* 0x000fe4000fffe0ff */
.L_x_77:
[----:B------:R-:W-:Y:S01]  /*4a30*/  USHF.L.U32 UR35, UR50, 0x6, URZ ;  /* 0x0000000632237899 */ /* 0x000fe200080006ff */
[----:B------:R-:W2:Y:S01]  /*4a40*/  SYNCS.PHASECHK.TRANS64.TRYWAIT P1, [UR31+0xa0], R8 ;  /* 0x0000a008ff0075a7 */ /* 0x000ea2000802111f */
[----:B------:R-:W-:Y:S02]  /*4a50*/  UISETP.NE.AND UP0, UPT, UR52, 0x1, UPT ;  /* 0x000000013400788c */ /* 0x000fe4000bf05270 */
[----:B------:R-:W-:Y:S01]  /*4a60*/  UIMAD.WIDE.U32 UR4, UR35, UR53, URZ ;  /* 0x00000035230472a5 */ /* 0x000fe2000f8e00ff */
[----:B------:R-:W-:Y:S04]  /*4a70*/  ELECT P2, URZ, PT ;  /* 0x0000000000ff782f */ /* 0x000fe80003840000 */
[----:B------:R-:W-:Y:S02]  /*4a80*/  PLOP3.LUT P2, PT, P3, P2, PT, 0xf2, 0x2f ;  /* 0x00000000002f781c */ /* 0x000fe40001f45e72 */
[----:B------:R-:W-:Y:S02]  /*4a90*/  UMOV UR4, UR5 ;  /* 0x0000000500047c82 */ /* 0x000fe40008000000 */
[----:B------:R-:W-:Y:S04]  /*4aa0*/  USHF.R.U32.HI UR4, URZ, UR54, UR4 ;  /* 0x00000036ff047299 */ /* 0x000fe80008011604 */
[----:B------:R-:W-:Y:S02]  /*4ab0*/  USEL UR36, UR35, UR4, !UP0 ;  /* 0x0000000423247287 */ /* 0x000fe4000c000000 */
[----:B------:R-:W-:Y:S02]  /*4ac0*/  UISETP.NE.AND UP0, UPT, UR55, 0x1, UPT ;  /* 0x000000013700788c */ /* 0x000fe4000bf05270 */
[----:B------:R-:W-:Y:S07]  /*4ad0*/  UIMAD.WIDE.U32 UR4, UR36, UR42, URZ ;  /* 0x0000002a240472a5 */ /* 0x000fee000f8e00ff */
[----:B------:R-:W-:Y:S02]  /*4ae0*/  UMOV UR4, UR5 ;  /* 0x0000000500047c82 */ /* 0x000fe40008000000 */
[----:B------:R-:W-:Y:S04]  /*4af0*/  USHF.R.U32.HI UR4, URZ, UR43, UR4 ;  /* 0x0000002bff047299 */ /* 0x000fe80008011604 */
[----:B------:R-:W-:Y:S02]  /*4b00*/  USEL UR37, UR36, UR4, !UP0 ;  /* 0x0000000424257287 */ /* 0x000fe4000c000000 */
[----:B------:R-:W-:Y:S02]  /*4b10*/  UIADD3 UR4, UPT, UPT, -UR36, URZ, URZ ;  /* 0x000000ff24047290 */ /* 0x000fe4000fffe1ff */
[----:B------:R-:W-:Y:S02]  /*4b20*/  UIADD3 UR5, UPT, UPT, -UR37, URZ, URZ ;  /* 0x000000ff25057290 */ /* 0x000fe4000fffe1ff */
[----:B------:R-:W-:Y:S02]  /*4b30*/  UIMAD UR35, UR52, UR4, UR35 ;  /* 0x00000004342372a4 */ /* 0x000fe4000f8e0223 */
[----:B------:R-:W-:Y:S01]  /*4b40*/  UIMAD UR36, UR55, UR5, UR36 ;  /* 0x00000005372472a4 */ /* 0x000fe2000f8e0224 */
[----:B--2---:R-:W-:Y:S11]  /*4b50*/  @!P1 BRA `(.L_x_78) ;  /* 0x00000044007c9947 */ /* 0x004ff60003800000 */
.L_x_170:
[----:B------:R-:W-:Y:S01]  /*4b60*/  VOTEU.ALL UP0, P2 ;  /* 0x0000000000ff7886 */ /* 0x000fe20001000000 */
[----:B-1----:R-:W-:Y:S04]  /*4b70*/  @!P2 IADD3 R3, P1, PT, R12, 0x580, RZ ;  /* 0x000005800c03a810 */ /* 0x002fe80007f3e0ff */
[----:B------:R-:W-:Y:S01]  /*4b80*/  @!UP0 UPRMT UR4, URZ, 0x40, URZ ;  /* 0x00000040ff048896 */ /* 0x000fe200080000ff */
[----:B------:R-:W-:Y:S01]  /*4b90*/  @!P2 IMAD.X R2, RZ, RZ, R13, P1 ;  /* 0x000000ffff02a224 */ /* 0x000fe200008e060d */
[----:B------:R-:W-:Y:S01]  /*4ba0*/  @!P2 R2UR UR5, R3 ;  /* 0x000000000305a2ca */ /* 0x000fe200000e0000 */
[----:B------:R-:W-:Y:S02]  /*4bb0*/  @!UP0 UIADD3 UR32, UPT, UPT, UR31, 0x200, URZ ;  /* 0x000002001f208890 */ /* 0x000fe4000fffe0ff */
[----:B------:R-:W-:Y:S02]  /*4bc0*/  @!UP0 UPRMT UR6, UR4, 0x5410, URZ ;  /* 0x0000541004068896 */ /* 0x000fe400080000ff */
[----:B------:R-:W-:Y:S01]  /*4bd0*/  @!P2 R2UR UR4, R2 ;  /* 0x000000000204a2ca */ /* 0x000fe200000e0000 */
[----:B------:R-:W-:Y:S07]  /*4be0*/  VOTEU.ALL UP0, P2 ;  /* 0x0000000000ff7886 */ /* 0x000fee0001000000 */
[----:B------:R-:W-:Y:S05]  /*4bf0*/  IMAD.U32 R2, RZ, RZ, UR5 ;  /* 0x00000005ff027e24 */ /* 0x000fea000f8e00ff */
[----:B------:R-:W-:Y:S01]  /*4c00*/  IMAD.U32 R3, RZ, RZ, UR4 ;  /* 0x00000004ff037e24 */ /* 0x000fe2000f8e00ff */
[----:B------:R-:W-:Y:S01]  /*4c10*/  @!P2 R2UR UR4, R2 ;  /* 0x000000000204a2ca */ /* 0x000fe200000e0000 */
[----:B------:R-:W-:Y:S03]  /*4c20*/  @!P2 IMAD.MOV.U32 R2, RZ, RZ, 0x1000 ;  /* 0x00001000ff02a424 */ /* 0x000fe600078e00ff */
[----:B------:R-:W-:Y:S11]  /*4c30*/  @!P2 R2UR UR5, R3 ;  /* 0x000000000305a2ca */ /* 0x000ff600000e0000 */
[----:B------:R-:W-:Y:S02]  /*4c40*/  @!UPT UIADD3 URZ, UPT, UPT, URZ, URZ, URZ ;  /* 0x000000fffffff290 */ /* 0x000fe4000fffe0ff */
[----:B------:R1:W-:Y:S01]  /*4c50*/  @!UP0 UTMALDG.4D.IM2COL [UR32], [UR4], UR6 ;  /* 0x00000020040083b4 */ /* 0x0003e20008058006 */
[----:B------:R1:W-:Y:S01]  /*4c60*/  @!P2 SYNCS.ARRIVE.TRANS64.RED.A0TR RZ, [UR31+0x80], R2 ;  /* 0x00008002ffffa9a7 */ /* 0x0003e2000830041f */
[----:B------:R-:W-:Y:S01]  /*4c70*/  SYNCS.ARRIVE.TRANS64.RED.A1T0 RZ, [UR59], RZ ;  /* 0x000000ffffff79a7 */ /* 0x000fe2000810043b */
[----:B------:R-:W2:Y:S02]  /*4c80*/  SYNCS.PHASECHK.TRANS64.TRYWAIT P1, [UR31+0xa8], R8 ;  /* 0x0000a808ff0075a7 */ /* 0x000ea4000802111f */
[----:B-12---:R-:W-:Y:S05]  /*4c90*/  @!P1 BRA `(.L_x_79) ;  /* 0x0000004400449947 */ /* 0x006fea0003800000 */
.L_x_172:
[----:B------:R-:W-:Y:S01]  /*4ca0*/  VOTEU.ALL UP0, P2 ;  /* 0x0000000000ff7886 */ /* 0x000fe20001000000 */
[----:B------:R-:W-:Y:S01]  /*4cb0*/  @!P2 IADD3 R3, P1, PT, R12, 0x580, RZ ;  /* 0x000005800c03a810 */ /* 0x000fe20007f3e0ff */
[----:B------:R-:W-:Y:S01]  /*4cc0*/  UMOV UR27, UR35 ;  /* 0x00000023001b7c82 */ /* 0x000fe20008000000 */
[----:B------:R-:W-:Y:S01]  /*4cd0*/  UMOV UR28, UR36 ;  /* 0x00000024001c7c82 */ /* 0x000fe20008000000 */
[----:B------:R-:W-:Y:S01]  /*4ce0*/  UMOV UR29, UR37 ;  /* 0x00000025001d7c82 */ /* 0x000fe20008000000 */
[----:B------:R-:W-:Y:S01]  /*4cf0*/  @!UP0 UPRMT UR4, URZ, 0x40, URZ ;  /* 0x00000040ff048896 */ /* 0x000fe200080000ff */
[----:B-1----:R-:W-:Y:S01]  /*4d00*/  @!P2 IMAD.X R2, RZ, RZ, R13, P1 ;  /* 0x000000ffff02a224 */ /* 0x002fe200008e060d */
[----:B------:R-:W-:Y:S01]  /*4d10*/  @!P2 R2UR UR5, R3 ;  /* 0x000000000305a2ca */ /* 0x000fe200000e0000 */
[----:B------:R-:W-:Y:S02]  /*4d20*/  @!UP0 UIADD3 UR26, UPT, UPT, UR34, 0x20, URZ ;  /* 0x00000020221a8890 */ /* 0x000fe4000fffe0ff */
[----:B------:R-:W-:Y:S02]  /*4d30*/  @!UP0 UPRMT UR6, UR4, 0x5410, URZ ;  /* 0x0000541004068896 */ /* 0x000fe400080000ff */
[----:B------:R-:W-:Y:S01]  /*4d40*/  @!P2 R2UR UR4, R2 ;  /* 0x000000000204a2ca */ /* 0x000fe200000e0000 */
[----:B------:R-:W-:Y:S01]  /*4d50*/  @!UP0 UIADD3 UR24, UPT, UPT, UR31, 0x1200, URZ ;  /* 0x000012001f188890 */ /* 0x000fe2000fffe0ff */
[----:B------:R-:W-:Y:S06]  /*4d60*/  VOTEU.ALL UP0, P2 ;  /* 0x0000000000ff7886 */ /* 0x000fec0001000000 */
        /* <DEDUP_REMOVED lines=11> */
.L_x_174:
        /* <DEDUP_REMOVED lines=8> */
[----:B------:R-:W-:Y:S01]  /*4ea0*/  @!UP0 UIADD3 UR18, UPT, UPT, UR34, 0x40, URZ ;  /* 0x0000004022128890 */ /* 0x000fe2000fffe0ff */
[----:B------:R-:W-:Y:S01]  /*4eb0*/  @P0 SHF.R.U32.HI R4, RZ, 0x10, R5 ;  /* 0x00000010ff040819 */ /* 0x000fe20000011605 */
[----:B------:R-:W-:Y:S02]  /*4ec0*/  @!UP0 UPRMT UR6, UR4, 0x5410, URZ ;  /* 0x0000541004068896 */ /* 0x000fe400080000ff */
[----:B------:R-:W-:Y:S01]  /*4ed0*/  @!P2 R2UR UR4, R2 ;  /* 0x000000000204a2ca */ /* 0x000fe200000e0000 */
[----:B------:R-:W-:Y:S01]  /*4ee0*/  @!UP0 UIADD3 UR16, UPT, UPT, UR31, 0x2200, URZ ;  /* 0x000022001f108890 */ /* 0x000fe2000fffe0ff */
[----:B------:R-:W-:Y:S01]  /*4ef0*/  @P0 R2UR UR51, R4 ;  /* 0x00000000043302ca */ /* 0x000fe200000e0000 */
[----:B------:R-:W-:Y:S05]  /*4f00*/  VOTEU.ALL UP0, P2 ;  /* 0x0000000000ff7886 */ /* 0x000fea0001000000 */
        /* <DEDUP_REMOVED lines=11> */
.L_x_176:
        /* <DEDUP_REMOVED lines=9> */
[----:B------:R-:W-:Y:S01]  /*5050*/  R2UR UR7, R59 ;  /* 0x000000003b0772ca */ /* 0x000fe200000e0000 */
[----:B------:R-:W-:Y:S01]  /*5060*/  @!UP0 UPRMT UR6, UR4, 0x5410, URZ ;  /* 0x0000541004068896 */ /* 0x000fe200080000ff */
[----:B------:R-:W-:Y:S01]  /*5070*/  LOP3.LUT R10, R10, 0x1, RZ, 0x3c, !PT ;  /* 0x000000010a0a7812 */ /* 0x000fe200078e3cff */
[----:B------:R-:W-:Y:S01]  /*5080*/  @!UP0 UIADD3 UR8, UPT, UPT, UR31, 0x3200, URZ ;  /* 0x000032001f088890 */ /* 0x000fe2000fffe0ff */
[----:B------:R-:W-:Y:S01]  /*5090*/  @!P2 R2UR UR4, R2 ;  /* 0x000000000204a2ca */ /* 0x000fe200000e0000 */
[----:B------:R-:W-:Y:S01]  /*50a0*/  @!UP0 UIADD3 UR9, UPT, UPT, UR31, 0x98, URZ ;  /* 0x000000981f098890 */ /* 0x000fe2000fffe0ff */
[----:B------:R-:W-:Y:S01]  /*50b0*/  LOP3.LUT R9, R9, 0x1, RZ, 0x3c, !PT ;  /* 0x0000000109097812 */ /* 0x000fe200078e3cff */
[----:B------:R-:W-:Y:S01]  /*50c0*/  VOTEU.ALL UP0, P2 ;  /* 0x0000000000ff7886 */ /* 0x000fe20001000000 */
[----:B------:R-:W-:Y:S02]  /*50d0*/  UIADD3 UR21, UPT, UPT, UR14, UR63, URZ ;  /* 0x0000003f0e157290 */ /* 0x000fe4000fffe0ff */
[----:B------:R-:W-:Y:S01]  /*50e0*/  UPLOP3.LUT UP4, UPT, UPT, UPT, UPT, 0x80, 0x8 ;  /* 0x000000000008789c */ /* 0x000fe20003f8f070 */
[----:B------:R-:W-:Y:S02]  /*50f0*/  IMAD.U32 R2, RZ, RZ, UR5 ;  /* 0x00000005ff027e24 */ /* 0x000fe4000f8e00ff */
[----:B------:R-:W-:Y:S04]  /*5100*/  UIADD3 UR50, UPT, UPT, UR15, UR7, URZ ;  /* 0x000000070f327290 */ /* 0x000fe8000fffe0ff */
[----:B------:R-:W-:Y:S01]  /*5110*/  IMAD.U32 R3, RZ, RZ, UR4 ;  /* 0x00000004ff037e24 */ /* 0x000fe2000f8e00ff */
[----:B------:R-:W-:Y:S04]  /*5120*/  @!P2 R2UR UR4, R2 ;  /* 0x000000000204a2ca */ /* 0x000fe800000e0000 */
[----:B------:R-:W-:Y:S11]  /*5130*/  @!P2 R2UR UR5, R3 ;  /* 0x000000000305a2ca */ /* 0x000ff600000e0000 */
[----:B------:R-:W-:Y:S02]  /*5140*/  @!UPT UIADD3 URZ, UPT, UPT, URZ, URZ, URZ ;  /* 0x000000fffffff290 */ /* 0x000fe4000fffe0ff */
[----:B------:R1:W-:Y:S01]  /*5150*/  @!UP0 UTMALDG.4D.IM2COL [UR8], [UR4], UR6 ;  /* 0x00000008040083b4 */ /* 0x0003e20008058006 */
[----:B------:R1:W-:Y:S01]  /*5160*/  @!P2 SYNCS.ARRIVE.TRANS64.RED.A0TR RZ, [UR31+0x98], R0 ;  /* 0x00009800ffffa9a7 */ /* 0x0003e2000830041f */
[----:B------:R-:W-:Y:S01]  /*5170*/  SYNCS.ARRIVE.TRANS64.RED.A1T0 RZ, [UR56], RZ ;  /* 0x000000ffffff79a7 */ /* 0x000fe20008100438 */
[----:B------:R-:W-:Y:S05]  /*5180*/  BRA.U UP2, `(.L_x_82) ;  /* 0xfffffff102447547 */ /* 0x000fea000b83ffff */
[----:B------:R-:W-:-:S04]  /*5190*/  SHF.L.U32 R2, R10, 0x1f, RZ ;  /* 0x0000001f0a027819 */ /* 0x000fc800000006ff */
[----:B------:R-:W2:Y:S02]  /*51a0*/  SYNCS.PHASECHK.TRANS64.TRYWAIT P0, [UR31+0xa0], R2 ;  /* 0x0000a002ff0075a7 */ /* 0x000ea4000800111f */
[----:B--2---:R-:W-:Y:S05]  /*51b0*/  @!P0 BRA `(.L_x_83) ;  /* 0x0000004000448947 */ /* 0x004fea0003800000 */
.L_x_178:
[----:B------:R-:W2:Y:S02]  /*51c0*/  SYNCS.PHASECHK.TRANS64.TRYWAIT P0, [UR31+0xa8], R2 ;  /* 0x0000a802ff0075a7 */ /* 0x000ea4000800111f */
[----:B--2---:R-:W-:Y:S05]  /*51d0*/  @!P0 BRA `(.L_x_84) ;  /* 0x0000004000548947 */ /* 0x004fea0003800000 */
.L_x_180:
[----:B------:R-:W2:Y:S02]  /*51e0*/  SYNCS.PHASECHK.TRANS64.TRYWAIT P0, [UR31+0xb0], R2 ;  /* 0x0000b002ff0075a7 */ /* 0x000ea4000800111f */
[----:B--2---:R-:W-:Y:S05]  /*51f0*/  @!P0 BRA `(.L_x_85) ;  /* 0x0000004000648947 */ /* 0x004fea0003800000 */
.L_x_182:
[----:B-1----:R-:W-:-:S07]  /*5200*/  MOV R0, UR31 ;  /* 0x0000001f00007c02 */ /* 0x002fce0008000f00 */
.L_x_86:
[----:B-1----:R-:W-:-:S04]  /*5210*/  SHF.L.U32 R2, R10, 0x1f, RZ ;  /* 0x0000001f0a027819 */ /* 0x002fc800000006ff */
[----:B------:R1:W2:Y:S03]  /*5220*/  SYNCS.PHASECHK.TRANS64.TRYWAIT P0, [R0+URZ+0xb8], R2 ;  /* 0x0000b802000075a7 */ /* 0x0002a600080011ff */
[----:B--2---:R-:W-:Y:S05]  /*5230*/  @!P0 NANOSLEEP.SYNCS 0x989680 ;  /* 0x009896800000895d */ /* 0x004fea0003900000 */
[----:B------:R-:W2:Y:S02]  /*5240*/  @!P0 SYNCS.PHASECHK.TRANS64 P0, [R0+URZ+0xb8], R2 ;  /* 0x0000b802000085a7 */ /* 0x000ea400080010ff */
[----:B--2---:R-:W-:Y:S05]  /*5250*/  @P0 EXIT ;  /* 0x000000000000094d */ /* 0x004fea0003800000 */
[----:B------:R-:W-:Y:S05]  /*5260*/  BRA `(.L_x_86) ;  /* 0xfffffffc00e87947 */ /* 0x000fea000383ffff */
.L_x_71:
[----:B------:R-:W-:-:S06]  /*5270*/  UISETP.GE.AND UP0, UPT, UR18, 0x4, UPT ;  /* 0x000000041200788c */ /* 0x000fcc000bf06270 */
[----:B------:R-:W-:-:S13]  /*5280*/  PLOP3.LUT P0, PT, PT, PT, UP0, 0x80, 0x8 ;  /* 0x000000000008781c */ /* 0x000fda0003f0f008 */
[----:B-1----:R-:W-:Y:S05]  /*5290*/  @!P0 EXIT ;  /* 0x000000000000894d */ /* 0x002fea0003800000 */
[----:B------:R-:W1:Y:S08]  /*52a0*/  S2UR UR4, SR_CgaCtaId ;  /* 0x00000000000479c3 */ /* 0x000e700000008800 */
[----:B------:R-:W-:Y:S01]  /*52b0*/  BAR.SYNC.DEFER_BLOCKING 0x6, 0xa0 ;  /* 0x0182800000007b1d */ /* 0x000fe20000010000 */
[C---:B------:R-:W-:Y:S01]  /*52c0*/  IMAD.SHL.U32 R6, R48.reuse, 0x20, RZ ;  /* 0x0000002030067824 */ /* 0x040fe200078e00ff */
[----:B------:R-:W-:Y:S01]  /*52d0*/  SHF.R.U32.HI R3, RZ, 0x1, R48 ;  /* 0x00000001ff037819 */ /* 0x000fe20000011630 */
[----:B------:R-:W-:-:S02]  /*52e0*/  IMAD.SHL.U32 R47, R48, 0x10, RZ ;  /* 0x00000010302f7824 */ /* 0x000fc400078e00ff */
[----:B------:R-:W-:Y:S02]  /*52f0*/  HFMA2 R62, -RZ, RZ, 0, 1.9073486328125e-06 ;  /* 0x00000020ff3e7431 */ /* 0x000fe400000001ff */
[----:B------:R-:W-:Y:S01]  /*5300*/  IMAD.U32 R23, R48, 0x10000, RZ ;  /* 0x0001000030177824 */ /* 0x000fe200078e00ff */
[----:B------:R-:W-:Y:S01]  /*5310*/  UMOV UR48, 0x400 ;  /* 0x0000040000307882 */ /* 0x000fe20000000000 */
[----:B------:R-:W-:Y:S01]  /*5320*/  LOP3.LUT R0, R6, 0xc0, RZ, 0xc0, !PT ;  /* 0x000000c006007812 */ /* 0x000fe200078ec0ff */
[----:B------:R-:W2:Y:S01]  /*5330*/  LDC.64 R42, c[0x0][0x8b0] ;  /* 0x00022c00ff2a7b82 */ /* 0x000ea20000000a00 */
[----:B------:R-:W-:Y:S01]  /*5340*/  LOP3.LUT R47, R47, 0x600, RZ, 0xc0, !PT ;  /* 0x000006002f2f7812 */ /* 0x000fe200078ec0ff */
[----:B------:R-:W-:Y:S01]  /*5350*/  IMAD.MOV.U32 R46, RZ, RZ, 0x1 ;  /* 0x00000001ff2e7424 */ /* 0x000fe200078e00ff */
[----:B------:R-:W-:Y:S01]  /*5360*/  LOP3.LUT R3, R0, 0x8, R3, 0xf8, !PT ;  /* 0x0000000800037812 */ /* 0x000fe200078ef803 */
[C---:B------:R-:W-:Y:S01]  /*5370*/  IMAD.SHL.U32 R0, R48.reuse, 0x4, RZ ;  /* 0x0000000430007824 */ /* 0x040fe200078e00ff */
[----:B------:R-:W-:Y:S01]  /*5380*/  LOP3.LUT R47, R47, 0x20, R6, 0xf8, !PT ;  /* 0x000000202f2f7812 */ /* 0x000fe200078ef806 */
[----:B------:R-:W-:Y:S01]  /*5390*/  IMAD.MOV.U32 R22, RZ, RZ, RZ ;  /* 0x000000ffff167224 */ /* 0x000fe200078e00ff */
[----:B------:R-:W-:Y:S01]  /*53a0*/  LOP3.LUT P0, RZ, R48, 0x4, RZ, 0xc0, !PT ;  /* 0x0000000430ff7812 */ /* 0x000fe2000780c0ff */
[----:B------:R-:W3:Y:S01]  /*53b0*/  LDC.64 R40, c[0x0][0x8a8] ;  /* 0x00022a00ff287b82 */ /* 0x000ee20000000a00 */
[----:B------:R-:W-:-:S02]  /*53c0*/  LOP3.LUT R0, R3, 0x18, R0, 0x78, !PT ;  /* 0x0000001803007812 */ /* 0x000fc400078e7800 */
[----:B------:R-:W-:Y:S02]  /*53d0*/  CS2R R44, SRZ ;  /* 0x00000000002c7805 */ /* 0x000fe4000001ff00 */
[----:B------:R-:W-:Y:S01]  /*53e0*/  LOP3.LUT R47, R47, 0x100, R6, 0xf8, !PT ;  /* 0x000001002f2f7812 */ /* 0x000fe200078ef806 */
[----:B------:R-:W4:Y:S01]  /*53f0*/  LDCU UR60, c[0x0][0x370] ;  /* 0x00006e00ff3c77ac */ /* 0x000f220008000800 */
[----:B------:R-:W-:Y:S02]  /*5400*/  LOP3.LUT R48, R48, 0x60, RZ, 0xc0, !PT ;  /* 0x0000006030307812 */ /* 0x000fe400078ec0ff */
[----:B------:R-:W-:Y:S01]  /*5410*/  LOP3.LUT R47, R47, R0, RZ, 0xfc, !PT ;  /* 0x000000002f2f7212 */ /* 0x000fe200078efcff */
[----:B-1----:R-:W-:Y:S01]  /*5420*/  ULEA UR48, UR4, UR48, 0x18 ;  /* 0x0000003004307291 */ /* 0x002fe2000f8ec0ff */
[----:B------:R-:W-:Y:S01]  /*5430*/  LOP3.LUT R23, R23, 0x600000, RZ, 0xc0, !PT ;  /* 0x0060000017177812 */ /* 0x000fe200078ec0ff */
[----:B------:R-:W1:Y:S01]  /*5440*/  LDCU.64 UR4, c[0x0][0x890] ;  /* 0x00011200ff0477ac */ /* 0x000e620008000a00 */
[----:B------:R-:W-:Y:S01]  /*5450*/  SEL R62, R62, 0xffffffe0, !P0 ;  /* 0xffffffe03e3e7807 */ /* 0x000fe20004000000 */
[----:B------:R-:W2:Y:S05]  /*5460*/  LDCU UR45, c[0x0][0xb0c] ;  /* 0x00016180ff2d77ac */ /* 0x000eaa0008000800 */
[----:B------:R-:W4:Y:S01]  /*5470*/  LDS R2, [UR48+0x120] ;  /* 0x00012030ff027984 */ /* 0x000f220008000800 */
[----:B------:R-:W2:Y:S01]  /*5480*/  LDCU UR38, c[0x0][0xb30] ;  /* 0x00016600ff2677ac */ /* 0x000ea20008000800 */
[----:B------:R-:W2:Y:S01]  /*5490*/  LDCU.64 UR54, c[0x0][0x888] ;  /* 0x00011100ff3677ac */ /* 0x000ea20008000a00 */
[----:B------:R-:W2:Y:S01]  /*54a0*/  LDCU.64 UR46, c[0x0][0xb28] ;  /* 0x00016500ff2e77ac */ /* 0x000ea20008000a00 */
[----:B-1----:R-:W-:-:S02]  /*54b0*/  IMAD.U32 R52, RZ, RZ, UR4 ;  /* 0x00000004ff347e24 */ /* 0x002fc4000f8e00ff */
[----:B------:R-:W-:Y:S01]  /*54c0*/  IMAD.U32 R51, RZ, RZ, UR5 ;  /* 0x00000005ff337e24 */ /* 0x000fe2000f8e00ff */
[----:B------:R-:W1:Y:S01]  /*54d0*/  LDCU.64 UR4, c[0x0][0xa90] ;  /* 0x00015200ff0477ac */ /* 0x000e620008000a00 */
[----:B------:R-:W2:Y:S01]  /*54e0*/  LDCU.128 UR56, c[0x0][0xb10] ;  /* 0x00016200ff3877ac */ /* 0x000ea20008000c00 */
[----:B------:R-:W2:Y:S01]  /*54f0*/  LDCU UR53, c[0x0][0x374] ;  /* 0x00006e80ff3577ac */ /* 0x000ea20008000800 */
[----:B------:R-:W-:Y:S01]  /*5500*/  UMOV UR52, URZ ;  /* 0x000000ff00347c82 */ /* 0x000fe20008000000 */
[----:B------:R-:W-:Y:S01]  /*5510*/  UMOV UR49, URZ ;  /* 0x000000ff00317c82 */ /* 0x000fe20008000000 */
[----:B-1----:R-:W-:Y:S02]  /*5520*/  IMAD.U32 R54, RZ, RZ, UR4 ;  /* 0x00000004ff367e24 */ /* 0x002fe4000f8e00ff */
[----:B------:R-:W-:Y:S01]  /*5530*/  IMAD.U32 R53, RZ, RZ, UR5 ;  /* 0x00000005ff357e24 */ /* 0x000fe2000f8e00ff */
[----:B------:R-:W1:Y:S01]  /*5540*/  LDCU.128 UR4, c[0x0][0xa80] ;  /* 0x00015000ff0477ac */ /* 0x000e620008000c00 */
[C---:B----4-:R-:W-:Y:S01]  /*5550*/  VIADD R3, R2.reuse, 0x80 ;  /* 0x0000008002037836 */ /* 0x050fe20000000000 */
[----:B------:R-:W-:-:S04]  /*5560*/  LOP3.LUT R2, R2, 0xffff, RZ, 0xc0, !PT ;  /* 0x0000ffff02027812 */ /* 0x000fc800078ec0ff */
[----:B------:R-:W-:-:S05]  /*5570*/  LOP3.LUT R3, R3, 0xffff, RZ, 0xc0, !PT ;  /* 0x0000ffff03037812 */ /* 0x000fca00078ec0ff */
[----:B------:R4:W-:Y:S01]  /*5580*/  STL.64 [R1], R2 ;  /* 0x0000000201007387 */ /* 0x0009e20000100a00 */
[----:B-1----:R-:W-:Y:S01]  /*5590*/  MOV R58, UR4 ;  /* 0x00000004003a7c02 */ /* 0x002fe20008000f00 */
[----:B------:R-:W-:Y:S01]  /*55a0*/  UIADD3 UR4, UPT, UPT, UR48, 0x200, URZ ;  /* 0x0000020030047890 */ /* 0x000fe2000fffe0ff */
[----:B------:R-:W-:Y:S02]  /*55b0*/  IMAD.U32 R57, RZ, RZ, UR5 ;  /* 0x00000005ff397e24 */ /* 0x000fe4000f8e00ff */
[----:B------:R-:W-:Y:S02]  /*55c0*/  IMAD.U32 R56, RZ, RZ, UR6 ;  /* 0x00000006ff387e24 */ /* 0x000fe4000f8e00ff */
[----:B------:R-:W-:Y:S02]  /*55d0*/  IMAD.U32 R55, RZ, RZ, UR7 ;  /* 0x00000007ff377e24 */ /* 0x000fe4000f8e00ff */
[----:B--23--:R-:W-:-:S07]  /*55e0*/  IMAD.U32 R61, RZ, RZ, UR4 ;  /* 0x00000004ff3d7e24 */ /* 0x00cfce000f8e00ff */
.L_x_130:
[----:B----4-:R-:W-:Y:S04]  /*55f0*/  SHF.L.U32 R2, R44, 0x1f, RZ ;  /* 0x0000001f2c027819 */ /* 0x010fe800000006ff */
[----:B-1----:R-:W1:Y:S02]  /*5600*/  SYNCS.PHASECHK.TRANS64.TRYWAIT P0, [UR48+0xd0], R2 ;  /* 0x0000d002ff0075a7 */ /* 0x002e640008001130 */
[----:B-1-3--:R-:W-:Y:S05]  /*5610*/  @!P0 BRA `(.L_x_87) ;  /* 0x0000003c00748947 */ /* 0x00afea0003800000 */
.L_x_184:
[----:B------:R-:W2:Y:S01]  /*5620*/  LDS.128 R4, [UR48+0x110] ;  /* 0x00011030ff047984 */ /* 0x000ea20008000c00 */
[----:B------:R-:W-:Y:S01]  /*5630*/  UIADD3 UR4, UPT, UPT, UR48, 0xd8, URZ ;  /* 0x000000d830047890 */ /* 0x000fe2000fffe0ff */
[----:B-1----:R-:W-:Y:S01]  /*5640*/  IMAD R2, R22, 0x4, R1 ;  /* 0x0000000416027824 */ /* 0x002fe200078e0201 */
[----:B------:R-:W-:Y:S01]  /*5650*/  UISETP.GE.AND UP0, UPT, UR39, 0x1, UPT ;  /* 0x000000012700788c */ /* 0x000fe2000bf06270 */
[----:B------:R-:W-:Y:S01]  /*5660*/  @!PT LDS RZ, [RZ] ;  /* 0x00000000fffff984 */ /* 0x000fe20000000800 */
[----:B------:R-:W-:Y:S01]  /*5670*/  @!PT LDS RZ, [RZ] ;  /* 0x00000000fffff984 */ /* 0x000fe20000000800 */
[----:B------:R-:W-:Y:S01]  /*5680*/  @!PT LDS RZ, [RZ] ;  /* 0x00000000fffff984 */ /* 0x000fe20000000800 */
[----:B------:R-:W-:Y:S01]  /*5690*/  @!PT LDS RZ, [RZ] ;  /* 0x00000000fffff984 */ /* 0x000fe20000000800 */
[----:B------:R1:W-:Y:S06]  /*56a0*/  MEMBAR.ALL.CTA ;  /* 0x0000000000007992 */ /* 0x0003ec0000008000 */
[----:B-1----:R-:W1:Y:S01]  /*56b0*/  FENCE.VIEW.ASYNC.S ;  /* 0x00000000000073c6 */ /* 0x002e620000000000 */
[----:B------:R-:W-:Y:S09]  /*56c0*/  UPRMT UR4, URZ, 0x654, UR4 ;  /* 0x00000654ff047896 */ /* 0x000ff20008000004 */
[----:B-1----:R-:W-:Y:S01]  /*56d0*/  SYNCS.ARRIVE.TRANS64.RED.A1T0 RZ, [UR4], RZ ;  /* 0x000000ffffff79a7 */ /* 0x002fe20008100404 */
[----:B------:R-:W5:Y:S01]  /*56e0*/  LDL R2, [R2] ;  /* 0x0000000002027983 */ /* 0x000f620000100800 */
[----:B--2---:R-:W-:Y:S11]  /*56f0*/  LOP3.LUT P0, RZ, R6, 0x1, RZ, 0xc0, !PT ;  /* 0x0000000106ff7812 */ /* 0x004ff6000780c0ff */
[----:B------:R-:W-:Y:S02]  /*5700*/  @!UPT UIADD3 URZ, UPT, UPT, URZ, URZ, URZ ;  /* 0x000000fffffff290 */ /* 0x000fe4000fffe0ff */
[----:B------:R-:W-:Y:S01]  /*5710*/  VOTEU.ANY UP1, P0 ;  /* 0x0000000000ff7886 */ /* 0x000fe20000020100 */
[----:B------:R-:W-:Y:S01]  /*5720*/  PLOP3.LUT P0, PT, PT, PT, UP1, 0x80, 0x8 ;  /* 0x000000000008781c */ /* 0x000fe20003f0f018 */
[----:B------:R-:W-:Y:S11]  /*5730*/  UP2UR UR61, UPR, URZ, 0x2 ;  /* 0x00000002ff3d7883 */ /* 0x000ff60008000000 */
[----:B------:R-:W-:Y:S01]  /*5740*/  @!UPT UIADD3 URZ, UPT, UPT, URZ, URZ, URZ ;  /* 0x000000fffffff290 */ /* 0x000fe2000fffe0ff */
[----:B------:R-:W-:Y:S02]  /*5750*/  @P0 MOV R3, R4 ;  /* 0x0000000400030202 */ /* 0x000fe40000000f00 */
[----:B------:R-:W-:Y:S02]  /*5760*/  @P0 LOP3.LUT R0, R5, 0xffff, RZ, 0xc0, !PT ;  /* 0x0000ffff05000812 */ /* 0x000fe400078ec0ff */
[----:B------:R-:W-:Y:S02]  /*5770*/  @P0 R2UR UR5, R3 ;  /* 0x00000000030502ca */ /* 0x000fe400000e0000 */
[----:B------:R-:W-:Y:S11]  /*5780*/  @P0 R2UR UR4, R0 ;  /* 0x00000000000402ca */ /* 0x000ff600000e0000 */
[----:B------:R-:W-:Y:S02]  /*5790*/  @UP1 UMOV UR37, UR5 ;  /* 0x0000000500251c82 */ /* 0x000fe40008000000 */
[----:B------:R-:W-:Y:S01]  /*57a0*/  @UP1 UMOV UR36, UR4 ;  /* 0x0000000400241c82 */ /* 0x000fe20008000000 */
[----:B------:R-:W-:Y:S05]  /*57b0*/  BRA.U !UP0, `(.L_x_88) ;  /* 0x0000000108cc7547 */ /* 0x000fea000b800000 */
[----:B------:R-:W1:Y:S01]  /*57c0*/  LDCU UR9, c[0x0][0xb20] ;  /* 0x00016400ff0977ac */ /* 0x000e620008000800 */
[----:B------:R-:W-:Y:S02]  /*57d0*/  UIMAD.WIDE.U32 UR4, UR53, UR59, URZ ;  /* 0x0000003b350472a5 */ /* 0x000fe4000f8e00ff */
[----:B------:R-:W-:Y:S02]  /*57e0*/  UIMAD.WIDE.U32 UR6, UR60, UR56, URZ ;  /* 0x000000383c0672a5 */ /* 0x000fe4000f8e00ff */
[----:B------:R-:W-:Y:S02]  /*57f0*/  UIMAD.WIDE.U32 UR10, UR36, UR59, URZ ;  /* 0x0000003b240a72a5 */ /* 0x000fe4000f8e00ff */
[----:B------:R-:W-:Y:S02]  /*5800*/  UISETP.NE.AND UP0, UPT, UR58, 0x1, UPT ;  /* 0x000000013a00788c */ /* 0x000fe4000bf05270 */
[----:B------:R-:W-:Y:S02]  /*5810*/  UISETP.NE.AND UP1, UPT, UR45, 0x1, UPT ;  /* 0x000000012d00788c */ /* 0x000fe4000bf25270 */
[----:B------:R-:W-:Y:S02]  /*5820*/  UISETP.NE.AND UP2, UPT, UR39, 0x1, UPT ;  /* 0x000000012700788c */ /* 0x000fe4000bf45270 */
[----:B------:R-:W-:Y:S01]  /*5830*/  UIMAD.WIDE.U32 UR12, UR37, UR56, URZ ;  /* 0x00000038250c72a5 */ /* 0x000fe2000f8e00ff */
[----:B------:R-:W-:Y:S01]  /*5840*/  UMOV UR4, UR5 ;  /* 0x0000000500047c82 */ /* 0x000fe20008000000 */
[----:B------:R-:W-:Y:S01]  /*5850*/  UMOV UR6, UR11 ;  /* 0x0000000b00067c82 */ /* 0x000fe20008000000 */
[----:B-1----:R-:W-:Y:S03]  /*5860*/  USHF.R.U32.HI UR8, URZ, UR9, UR4 ;  /* 0x00000009ff087299 */ /* 0x002fe60008011604 */
[----:B------:R-:W-:Y:S02]  /*5870*/  UMOV UR4, UR7 ;  /* 0x0000000700047c82 */ /* 0x000fe40008000000 */
[----:B------:R-:W-:Y:S02]  /*5880*/  USHF.R.U32.HI UR5, URZ, UR57, UR4 ;  /* 0x00000039ff057299 */ /* 0x000fe40008011604 */
[----:B------:R-:W-:Y:S02]  /*5890*/  USEL UR4, UR53, UR8, !UP0 ;  /* 0x0000000835047287 */ /* 0x000fe4000c000000 */
[----:B------:R-:W-:Y:S02]  /*58a0*/  USHF.R.U32.HI UR8, URZ, UR9, UR6 ;  /* 0x00000009ff087299 */ /* 0x000fe40008011606 */
[----:B------:R-:W-:Y:S02]  /*58b0*/  UIMAD.WIDE.U32 UR6, UR4, UR46, URZ ;  /* 0x0000002e040672a5 */ /* 0x000fe4000f8e00ff */
[----:B------:R-:W-:Y:S02]  /*58c0*/  USEL UR9, UR60, UR5, !UP1 ;  /* 0x000000053c097287 */ /* 0x000fe4000c800000 */
[----:B------:R-:W-:Y:S02]  /*58d0*/  USEL UR8, UR36, UR8, !UP0 ;  /* 0x0000000824087287 */ /* 0x000fe4000c000000 */
[----:B------:R-:W-:Y:S01]  /*58e0*/  UIMAD.WIDE.U32 UR10, UR9, UR46, URZ ;  /* 0x0000002e090a72a5 */ /* 0x000fe2000f8e00ff */
[----:B------:R-:W-:Y:S01]  /*58f0*/  UMOV UR6, UR7 ;  /* 0x0000000700067c82 */ /* 0x000fe20008000000 */
[----:B------:R-:W-:Y:S01]  /*5900*/  UMOV UR5, UR13 ;  /* 0x0000000d00057c82 */ /* 0x000fe20008000000 */
[----:B------:R-:W-:Y:S02]  /*5910*/  @UP2 USHF.R.U32.HI UR4, URZ, UR47, UR6 ;  /* 0x0000002fff042299 */ /* 0x000fe40008011606 */
[----:B------:R-:W-:Y:S02]  /*5920*/  USHF.R.U32.HI UR5, URZ, UR57, UR5 ;  /* 0x00000039ff057299 */ /* 0x000fe40008011605 */
[----:B------:R-:W-:Y:S02]  /*5930*/  UIMAD UR4, UR39, UR4, URZ ;  /* 0x00000004270472a4 */ /* 0x000fe4000f8e02ff */
[----:B------:R-:W-:Y:S02]  /*5940*/  USEL UR5, UR37, UR5, !UP1 ;  /* 0x0000000525057287 */ /* 0x000fe4000c800000 */
[----:B------:R-:W-:Y:S01]  /*5950*/  UISETP.GE.AND UP0, UPT, UR8, UR4, UPT ;  /* 0x000000040800728c */ /* 0x000fe2000bf06270 */
[----:B------:R-:W-:Y:S01]  /*5960*/  UMOV UR6, UR11 ;  /* 0x0000000b00067c82 */ /* 0x000fe20008000000 */
[----:B------:R-:W-:Y:S02]  /*5970*/  UIMAD.WIDE.U32 UR10, UR8, UR46, URZ ;  /* 0x0000002e080a72a5 */ /* 0x000fe4000f8e00ff */
[----:B------:R-:W-:Y:S04]  /*5980*/  @UP2 USHF.R.U32.HI UR9, URZ, UR47, UR6 ;  /* 0x0000002fff092299 */ /* 0x000fe80008011606 */
[----:B------:R-:W-:Y:S01]  /*5990*/  UIMAD UR6, UR39, UR9, URZ ;  /* 0x00000009270672a4 */ /* 0x000fe2000f8e02ff */
[----:B------:R-:W-:Y:S03]  /*59a0*/  UMOV UR4, UR11 ;  /* 0x0000000b00047c82 */ /* 0x000fe60008000000 */
[----:B------:R-:W-:Y:S02]  /*59b0*/  UISETP.GE.OR UP0, UPT, UR5, UR6, UP0 ;  /* 0x000000060500728c */ /* 0x000fe40008706670 */
[----:B------:R-:W-:Y:S02]  /*59c0*/  USHF.R.U32.HI UR4, URZ, UR47, UR4 ;  /* 0x0000002fff047299 */ /* 0x000fe40008011604 */
[----:B------:R-:W-:Y:S02]  /*59d0*/  UIMAD.WIDE.U32 UR6, UR5, UR46, URZ ;  /* 0x0000002e050672a5 */ /* 0x000fe4000f8e00ff */
[----:B------:R-:W-:Y:S02]  /*59e0*/  USEL UR11, UR8, UR4, !UP2 ;  /* 0x00000004080b7287 */ /* 0x000fe4000d000000 */
[----:B------:R-:W-:Y:S02]  /*59f0*/  UIADD3 UR6, UPT, UPT, -UR5, URZ, URZ ;  /* 0x000000ff05067290 */ /* 0x000fe4000fffe1ff */
[----:B------:R-:W-:Y:S02]  /*5a00*/  UIADD3 UR10, UPT, UPT, -UR11, URZ, URZ ;  /* 0x000000ff0b0a7290 */ /* 0x000fe4000fffe1ff */
[----:B------:R-:W-:Y:S02]  /*5a10*/  UIMAD UR6, UR45, UR6, UR37 ;  /* 0x000000062d0672a4 */ /* 0x000fe4000f8e0225 */
[----:B------:R-:W-:Y:S01]  /*5a20*/  UIMAD UR10, UR39, UR10, UR8 ;  /* 0x0000000a270a72a4 */ /* 0x000fe2000f8e0208 */
[----:B------:R-:W-:Y:S01]  /*5a30*/  @!UP0 UMOV UR4, UR7 ;  /* 0x0000000700048c82 */ /* 0x000fe20008000000 */
[----:B------:R-:W-:Y:S02]  /*5a40*/  UIADD3 UR7, UPT, UPT, -UR8, URZ, URZ ;  /* 0x000000ff08077290 */ /* 0x000fe4000fffe1ff */
[----:B------:R-:W-:Y:S04]  /*5a50*/  @!UP0 USHF.R.U32.HI UR4, URZ, UR47, UR4 ;  /* 0x0000002fff048299 */ /* 0x000fe80008011604 */
[----:B------:R-:W-:Y:S04]  /*5a60*/  @!UP0 USEL UR4, UR5, UR4, !UP2 ;  /* 0x0000000405048287 */ /* 0x000fe8000d000000 */
[----:B------:R-:W-:Y:S02]  /*5a70*/  @!UP0 UIMAD UR9, UR9, UR10, UR4 ;  /* 0x0000000a090982a4 */ /* 0x000fe4000f8e0204 */
[----:B------:R-:W-:Y:S02]  /*5a80*/  @!UP0 UIADD3 UR10, UPT, UPT, UR11, -UR4, URZ ;  /* 0x800000040b0a8290 */ /* 0x000fe4000fffe0ff */
[----:B------:R-:W-:Y:S02]  /*5a90*/  UIMAD UR4, UR58, UR7, UR36 ;  /* 0x000000073a0472a4 */ /* 0x000fe4000f8e0224 */
[----:B------:R-:W-:Y:S03]  /*5aa0*/  @!UP0 UIMAD UR8, UR10, UR39, UR5 ;  /* 0x000000270a0882a4 */ /* 0x000fe6000f8e0205 */
[----:B------:R-:W-:Y:S02]  /*5ab0*/  @!UP0 UMOV UR5, UR9 ;  /* 0x0000000900058c82 */ /* 0x000fe40008000000 */
[----:B------:R-:W-:Y:S02]  /*5ac0*/  UIMAD UR37, UR5, UR45, UR6 ;  /* 0x0000002d052572a4 */ /* 0x000fe4000f8e0206 */
[----:B------:R-:W-:Y:S11]  /*5ad0*/  UIMAD UR36, UR8, UR58, UR4 ;  /* 0x0000003a082472a4 */ /* 0x000ff6000f8e0204 */
[----:B------:R-:W-:Y:S01]  /*5ae0*/  @!UPT UIADD3 URZ, UPT, UPT, URZ, URZ, URZ ;  /* 0x000000fffffff290 */ /* 0x000fe2000fffe0ff */
.L_x_88:
[----:B------:R-:W-:Y:S01]  /*5af0*/  UISETP.NE.AND UP0, UPT, UR38, 0x1, UPT ;  /* 0x000000012600788c */ /* 0x000fe2000bf05270 */
[----:B------:R-:W-:Y:S01]  /*5b00*/  @P0 SHF.R.U32.HI R4, RZ, 0x10, R5 ;  /* 0x00000010ff040819 */ /* 0x000fe20000011605 */
[----:B------:R-:W-:Y:S01]  /*5b10*/  USHF.L.U32 UR41, UR21, 0x7, URZ ;  /* 0x0000000715297899 */ /* 0x000fe200080006ff */
[----:B------:R-:W-:Y:S02]  /*5b20*/  BSSY.RECONVERGENT B6, `(.L_x_89) ;  /* 0x0000034000067945 */ /* 0x000fe40003800200 */
[----:B------:R-:W-:Y:S02]  /*5b30*/  @P0 R2UR UR62, R4 ;  /* 0x00000000043e02ca */ /* 0x000fe400000e0000 */
[----:B------:R-:W-:Y:S04]  /*5b40*/  LOP3.LUT P0, RZ, R61, 0x1b0, RZ, 0xc0, !PT ;  /* 0x000001b03dff7812 */ /* 0x000fe8000780c0ff */
[----:B------:R-:W1:Y:S01]  /*5b50*/  @!UP0 LDCU.128 UR12, c[0x0][0xb10] ;  /* 0x00016200ff0c87ac */ /* 0x000e620008000c00 */
[----:B------:R-:W2:Y:S01]  /*5b60*/  @!UP0 LDCU UR5, c[0x0][0xb0c] ;  /* 0x00016180ff0587ac */ /* 0x000ea20008000800 */
[----:B------:R-:W3:Y:S01]  /*5b70*/  @!UP0 LDCU UR10, c[0x0][0xb20] ;  /* 0x00016400ff0a87ac */ /* 0x000ee20008000800 */
[----:B-1----:R-:W-:Y:S02]  /*5b80*/  UIMAD.WIDE.U32 UR8, UR37, UR12, URZ ;  /* 0x0000000c250872a5 */ /* 0x002fe4000f8e00ff */
[----:B------:R-:W-:Y:S02]  /*5b90*/  UIMAD.WIDE.U32 UR6, UR36, UR15, URZ ;  /* 0x0000000f240672a5 */ /* 0x000fe4000f8e00ff */
[----:B------:R-:W-:Y:S03]  /*5ba0*/  @!UP0 UISETP.NE.AND UP1, UPT, UR14, 0x1, UPT ;  /* 0x000000010e00888c */ /* 0x000fe6000bf25270 */
[----:B------:R-:W-:Y:S01]  /*5bb0*/  @!UP0 UMOV UR4, UR9 ;  /* 0x0000000900048c82 */ /* 0x000fe20008000000 */
[----:B--2---:R-:W-:Y:S02]  /*5bc0*/  @!UP0 UISETP.NE.AND UP2, UPT, UR5, 0x1, UPT ;  /* 0x000000010500888c */ /* 0x004fe4000bf45270 */
[----:B------:R-:W-:Y:S01]  /*5bd0*/  @!UP0 USHF.R.U32.HI UR4, URZ, UR13, UR4 ;  /* 0x0000000dff048299 */ /* 0x000fe20008011604 */
[----:B------:R-:W-:Y:S02]  /*5be0*/  @!UP0 UMOV UR6, UR7 ;  /* 0x0000000700068c82 */ /* 0x000fe40008000000 */
[----:B---3--:R-:W-:Y:S02]  /*5bf0*/  @!UP0 USHF.R.U32.HI UR6, URZ, UR10, UR6 ;  /* 0x0000000aff068299 */ /* 0x008fe40008011606 */
[----:B------:R-:W-:Y:S02]  /*5c00*/  @!UP0 USEL UR7, UR37, UR4, !UP2 ;  /* 0x0000000425078287 */ /* 0x000fe4000d000000 */
[----:B------:R-:W-:Y:S04]  /*5c10*/  @!UP0 USEL UR6, UR36, UR6, !UP1 ;  /* 0x0000000624068287 */ /* 0x000fe8000c800000 */
[----:B------:R-:W-:Y:S02]  /*5c20*/  @!UP0 UIADD3 UR4, UPT, UPT, -UR7, UR6, URZ ;  /* 0x0000000607048290 */ /* 0x000fe4000fffe1ff */
[----:B------:R-:W-:Y:S02]  /*5c30*/  @!UP0 UIADD3 UR6, UPT, UPT, UR7, -UR6, URZ ;  /* 0x8000000607068290 */ /* 0x000fe4000fffe0ff */
[----:B------:R-:W-:Y:S02]  /*5c40*/  @!UP0 UIMAD UR37, UR4, UR5, UR37 ;  /* 0x00000005042582a4 */ /* 0x000fe4000f8e0225 */
[----:B------:R-:W-:Y:S01]  /*5c50*/  @!UP0 UIMAD UR36, UR6, UR14, UR36 ;  /* 0x0000000e062482a4 */ /* 0x000fe2000f8e0224 */
[----:B------:R-:W-:Y:S11]  /*5c60*/  @!P0 BRA `(.L_x_90) ;  /* 0x00000000007c8947 */ /* 0x000ff60003800000 */
[----:B------:R-:W1:Y:S01]  /*5c70*/  LDCU.64 UR8, c[0x4][0x80] ;  /* 0x01001000ff0877ac */ /* 0x000e620008000a00 */
[----:B------:R-:W-:Y:S01]  /*5c80*/  MOV R16, 0x0 ;  /* 0x0000000000107802 */ /* 0x000fe20000000f00 */
[----:B------:R-:W-:Y:S02]  /*5c90*/  HFMA2 R12, -RZ, RZ, 0, 5.9604644775390625e-08 ;  /* 0x00000001ff0c7431 */ /* 0x000fe400000001ff */
[----:B------:R-:W-:Y:S01]  /*5ca0*/  IMAD.MOV.U32 R8, RZ, RZ, 0x70 ;  /* 0x00000070ff087424 */ /* 0x000fe200078e00ff */
[----:B------:R2:W3:Y:S01]  /*5cb0*/  LDC.64 R14, c[0x4][R16] ;  /* 0x01000000100e7b82 */ /* 0x0004e20000000a00 */
[----:B------:R-:W4:Y:S01]  /*5cc0*/  LDCU.64 UR6, c[0x4][0x88] ;  /* 0x01001100ff0677ac */ /* 0x000f220008000a00 */
[----:B------:R-:W-:Y:S01]  /*5cd0*/  IMAD.MOV.U32 R13, RZ, RZ, RZ ;  /* 0x000000ffff0d7224 */ /* 0x000fe200078e00ff */
[----:B------:R-:W2:Y:S01]  /*5ce0*/  LDCU.64 UR4, c[0x4][0x8] ;  /* 0x01000100ff0477ac */ /* 0x000ea20008000a00 */
[----:B-1----:R-:W-:Y:S01]  /*5cf0*/  MOV R5, UR9 ;  /* 0x0000000900057c02 */ /* 0x002fe20008000f00 */
[----:B------:R-:W-:Y:S01]  /*5d00*/  IMAD.U32 R4, RZ, RZ, UR8 ;  /* 0x00000008ff047e24 */ /* 0x000fe2000f8e00ff */
[----:B----4-:R-:W-:Y:S01]  /*5d10*/  MOV R7, UR7 ;  /* 0x0000000700077c02 */ /* 0x010fe20008000f00 */
[----:B------:R-:W-:Y:S01]  /*5d20*/  IMAD.U32 R6, RZ, RZ, UR6 ;  /* 0x00000006ff067e24 */ /* 0x000fe2000f8e00ff */
[----:B--2---:R-:W-:Y:S01]  /*5d30*/  MOV R11, UR5 ;  /* 0x00000005000b7c02 */ /* 0x004fe20008000f00 */
[----:B------:R-:W-:Y:S02]  /*5d40*/  IMAD.U32 R10, RZ, RZ, UR4 ;  /* 0x00000004ff0a7e24 */ /* 0x000fe4000f8e00ff */
[----:B------:R-:W-:Y:S07]  /*5d50*/  LEPC R20, `(.L_x_91) ;  /* 0x000000001014794e */ /* 0x000fee0000000000 */
[----:B---3-5:R-:W-:Y:S05]  /*5d60*/  CALL.ABS.NOINC R14 ;  /* 0x000000000e007343 */ /* 0x028fea0003c00000 */
.L_x_91:
[----:B------:R-:W1:Y:S01]  /*5d70*/  LDCU.64 UR8, c[0x4][0x80] ;  /* 0x01001000ff0877ac */ /* 0x000e620008000a00 */
[----:B------:R-:W2:Y:S01]  /*5d80*/  LDC.64 R16, c[0x4][R16] ;  /* 0x0100000010107b82 */ /* 0x000ea20000000a00 */
[----:B------:R-:W-:Y:S02]  /*5d90*/  HFMA2 R12, -RZ, RZ, 0, 5.9604644775390625e-08 ;  /* 0x00000001ff0c7431 */ /* 0x000fe400000001ff */
[----:B------:R-:W-:Y:S02]  /*5da0*/  IMAD.MOV.U32 R8, RZ, RZ, 0x70 ;  /* 0x00000070ff087424 */ /* 0x000fe400078e00ff */
[----:B------:R-:W-:Y:S01]  /*5db0*/  IMAD.MOV.U32 R13, RZ, RZ, RZ ;  /* 0x000000ffff0d7224 */ /* 0x000fe200078e00ff */
[----:B------:R-:W3:Y:S01]  /*5dc0*/  LDCU.64 UR6, c[0x4][0x88] ;  /* 0x01001100ff0677ac */ /* 0x000ee20008000a00 */
[----:B------:R-:W4:Y:S01]  /*5dd0*/  LDCU.64 UR4, c[0x4][0x8] ;  /* 0x01000100ff0477ac */ /* 0x000f220008000a00 */
[----:B-1----:R-:W-:Y:S02]  /*5de0*/  MOV R4, UR8 ;  /* 0x0000000800047c02 */ /* 0x002fe40008000f00 */
[----:B------:R-:W-:Y:S02]  /*5df0*/  MOV R5, UR9 ;  /* 0x0000000900057c02 */ /* 0x000fe40008000f00 */
[----:B---3--:R-:W-:Y:S01]  /*5e00*/  MOV R7, UR7 ;  /* 0x0000000700077c02 */ /* 0x008fe20008000f00 */
[----:B------:R-:W-:Y:S01]  /*5e10*/  IMAD.U32 R6, RZ, RZ, UR6 ;  /* 0x00000006ff067e24 */ /* 0x000fe2000f8e00ff */
[----:B----4-:R-:W-:Y:S01]  /*5e20*/  MOV R11, UR5 ;  /* 0x00000005000b7c02 */ /* 0x010fe20008000f00 */
[----:B------:R-:W-:Y:S02]  /*5e30*/  IMAD.U32 R10, RZ, RZ, UR4 ;  /* 0x00000004ff0a7e24 */ /* 0x000fe4000f8e00ff */
[----:B------:R-:W-:Y:S07]  /*5e40*/  LEPC R20, `(.L_x_90) ;  /* 0x000000001014794e */ /* 0x000fee0000000000 */
[----:B--2---:R-:W-:Y:S05]  /*5e50*/  CALL.ABS.NOINC R16 ;  /* 0x0000000010007343 */ /* 0x004fea0003c00000 */
.L_x_90:
[----:B------:R-:W-:Y:S05]  /*5e60*/  BSYNC.RECONVERGENT B6 ;  /* 0x0000000000067941 */ /* 0x000fea0003800200 */
.L_x_89:
[----:B------:R-:W-:Y:S02]  /*5e70*/  R2UR UR6, R60 ;  /* 0x000000003c0672ca */ /* 0x000fe400000e0000 */
[----:B------:R-:W-:Y:S02]  /*5e80*/  R2UR UR5, R52 ;  /* 0x00000000340572ca */ /* 0x000fe400000e0000 */
[----:B------:R-:W-:Y:S02]  /*5e90*/  R2UR UR4, R51 ;  /* 0x00000000330472ca */ /* 0x000fe400000e0000 */
[----:B------:R-:W-:Y:S02]  /*5ea0*/  ISETP.NE.U32.AND P4, PT, R42, RZ, PT ;  /* 0x000000ff2a00720c */ /* 0x000fe40003f85070 */
[----:B------:R-:W-:Y:S02]  /*5eb0*/  ISETP.NE.U32.AND P2, PT, RZ, UR54, PT ;  /* 0x00000036ff007c0c */ /* 0x000fe4000bf45070 */
[----:B------:R-:W-:Y:S02]  /*5ec0*/  ISETP.NE.AND.EX P4, PT, R43, RZ, PT, P4 ;  /* 0x000000ff2b00720c */ /* 0x000fe40003f85340 */
[----:B------:R-:W-:Y:S01]  /*5ed0*/  ISETP.NE.AND.EX P2, PT, RZ, UR55, PT, P2 ;  /* 0x00000037ff007c0c */ /* 0x000fe2000bf45320 */
[----:B------:R-:W-:Y:S02]  /*5ee0*/  UISETP.NE.AND UP2, UPT, UR6, URZ, UPT ;  /* 0x000000ff0600728c */ /* 0x000fe4000bf45270 */
[----:B------:R-:W-:Y:S04]  /*5ef0*/  UISETP.NE.U32.AND UP0, UPT, UR5, URZ, UPT ;  /* 0x000000ff0500728c */ /* 0x000fe8000bf05070 */
[----:B------:R-:W-:Y:S01]  /*5f00*/  UISETP.NE.AND.EX UP1, UPT, UR4, URZ, UPT, UP0 ;  /* 0x000000ff0400728c */ /* 0x000fe2000bf25300 */
[----:B------:R-:W-:Y:S01]  /*5f10*/  PLOP3.LUT P1, PT, PT, PT, UP2, 0x80, 0x8 ;  /* 0x000000000008781c */ /* 0x000fe20003f2f028 */
[----:B------:R-:W-:Y:S03]  /*5f20*/  UPLOP3.LUT UP0, UPT, UPT, UPT, UPT, 0x40, 0x4 ;  /* 0x000000000004789c */ /* 0x000fe60003f0e870 */
[----:B------:R-:W-:Y:S06]  /*5f30*/  @UP2 UPLOP3.LUT UP0, UPT, UPT, UPT, UP1, 0x80, 0x8 ;  /* 0x000000000008289c */ /* 0x000fec0003f0f010 */
[----:B------:R-:W-:Y:S01]  /*5f40*/  PLOP3.LUT P0, PT, PT, PT, UP0, 0x80, 0x8 ;  /* 0x000000000008781c */ /* 0x000fe20003f0f008 */
[----:B------:R-:W-:Y:S01]  /*5f50*/  @!UPT UIADD3 URZ, UPT, UPT, URZ, URZ, URZ ;  /* 0x000000fffffff290 */ /* 0x000fe2000fffe0ff */
[----:B------:R-:W-:Y:S11]  /*5f60*/  BRA.U !UP1, `(.L_x_92) ;  /* 0x0000000109407547 */ /* 0x000ff6000b800000 */
[----:B------:R-:W-:Y:S01]  /*5f70*/  UISETP.NE.U32.AND UP0, UPT, UR54, URZ, UPT ;  /* 0x000000ff3600728c */ /* 0x000fe2000bf05070 */
[----:B------:R-:W-:Y:S01]  /*5f80*/  R2UR UR6, R52 ;  /* 0x00000000340672ca */ /* 0x000fe200000e0000 */
[----:B------:R-:W1:Y:S01]  /*5f90*/  LDCU.64 UR8, c[0x0][0x358] ;  /* 0x00006b00ff0877ac */ /* 0x000e620008000a00 */
[----:B------:R-:W-:Y:S02]  /*5fa0*/  HFMA2 R49, -RZ, RZ, 0, 5.9604644775390625e-08 ;  /* 0x00000001ff317431 */ /* 0x000fe400000001ff */
[----:B------:R-:W-:Y:S01]  /*5fb0*/  IMAD.MOV.U32 R0, RZ, RZ, 0x1 ;  /* 0x00000001ff007424 */ /* 0x000fe200078e00ff */
[----:B------:R-:W-:Y:S06]  /*5fc0*/  UISETP.NE.AND.EX UP0, UPT, UR55, URZ, UPT, UP0 ;  /* 0x000000ff3700728c */ /* 0x000fec000bf05300 */
[----:B------:R-:W-:Y:S05]  /*5fd0*/  PLOP3.LUT P3, PT, PT, PT, UP0, 0x80, 0x8 ;  /* 0x000000000008781c */ /* 0x000fea0003f6f008 */
[----:B------:R-:W2:Y:S01]  /*5fe0*/  @UP0 LDCU.64 UR4, c[0x0][0x888] ;  /* 0x00011100ff0407ac */ /* 0x000ea20008000a00 */
[----:B------:R-:W-:Y:S07]  /*5ff0*/  @UP0 UIMAD UR6, UR51, UR6, URZ ;  /* 0x00000006330602a4 */ /* 0x000fee000f8e02ff */
[----:B------:R-:W-:Y:S01]  /*6000*/  @!P3 PRMT R49, R0, 0x7610, R49 ;  /* 0x000076100031b816 */ /* 0x000fe20000000031 */
[----:B--2---:R-:W-:Y:S06]  /*6010*/  @UP0 UIMAD.WIDE UR4, UR6, 0x4, UR4 ;  /* 0x00000004060408a5 */ /* 0x004fec000f8e0204 */
[----:B------:R-:W-:Y:S02]  /*6020*/  IMAD.U32 R4, RZ, RZ, UR4 ;  /* 0x00000004ff047e24 */ /* 0x000fe4000f8e00ff */
[----:B------:R-:W-:Y:S03]  /*6030*/  IMAD.U32 R5, RZ, RZ, UR5 ;  /* 0x00000005ff057e24 */ /* 0x000fe6000f8e00ff */
[----:B------:R-:W2:Y:S02]  /*6040*/  @!UP0 LDCU UR4, c[0x0][0x880] ;  /* 0x00011000ff0487ac */ /* 0x000ea40008000800 */
[----:B-1---5:R1:W5:Y:S02]  /*6050*/  @P3 LDG.E R27, desc[UR8][R4.64] ;  /* 0x00000008041b3981 */ /* 0x022364000c1e1900 */
[----:B-12---:R-:W-:Y:S02]  /*6060*/  @!P3 MOV R27, UR4 ;  /* 0x00000004001bbc02 */ /* 0x006fe40008000f00 */
.L_x_92:
[----:B------:R-:W-:Y:S05]  /*6070*/  @!P4 BRA `(.L_x_93) ;  /* 0x000000000024c947 */ /* 0x000fea0003800000 */
[----:B------:R-:W-:Y:S01]  /*6080*/  ISETP.NE.U32.AND P3, PT, R40, RZ, PT ;  /* 0x000000ff2800720c */ /* 0x000fe20003f65070 */
[----:B------:R-:W1:Y:S03]  /*6090*/  LDCU.64 UR4, c[0x0][0x358] ;  /* 0x00006b00ff0477ac */ /* 0x000e660008000a00 */
[----:B------:R-:W-:Y:S11]  /*60a0*/  ISETP.NE.AND.EX P3, PT, R41, RZ, PT, P3 ;  /* 0x000000ff2900720c */ /* 0x000ff60003f65330 */
[----:B------:R-:W-:Y:S02]  /*60b0*/  @!UPT UIADD3 URZ, UPT, UPT, URZ, URZ, URZ ;  /* 0x000000fffffff290 */ /* 0x000fe4000fffe0ff */
[----:B------:R-:W2:Y:S01]  /*60c0*/  @P3 LDC.64 R4, c[0x0][0x8a8] ;  /* 0x00022a00ff043b82 */ /* 0x000ea20000000a00 */
[----:B------:R-:W-:Y:S04]  /*60d0*/  @P3 IMAD R0, R42, UR51, RZ ;  /* 0x000000332a003c24 */ /* 0x000fe8000f8e02ff */
[----:B--2---:R-:W-:Y:S05]  /*60e0*/  @P3 IMAD.WIDE R4, R0, 0x4, R4 ;  /* 0x0000000400043825 */ /* 0x004fea00078e0204 */
[----:B-1---5:R1:W5:Y:S02]  /*60f0*/  @P3 LDG.E R24, desc[UR4][R4.64] ;  /* 0x0000000404183981 */ /* 0x022364000c1e1900 */
[----:B-1----:R-:W2:Y:S02]  /*6100*/  @!P3 LDC R24, c[0x0][0x8a0] ;  /* 0x00022800ff18bb82 */ /* 0x002ea40000000800 */
.L_x_93:
[----:B-----5:R-:W-:Y:S01]  /*6110*/  FSETP.NEU.AND P4, PT, R27, RZ, PT ;  /* 0x000000ff1b00720b */ /* 0x020fe20003f8d000 */
[----:B------:R-:W-:Y:S01]  /*6120*/  USHF.L.U32 UR8, UR50, 0x6, URZ ;  /* 0x0000000632087899 */ /* 0x000fe200080006ff */
[----:B------:R-:W-:Y:S01]  /*6130*/  SEL R4, RZ, 0xffffffff, P2 ;  /* 0xffffffffff047807 */ /* 0x000fe20001000000 */
[----:B------:R-:W-:Y:S01]  /*6140*/  IMAD.SHL.U32 R72, R47, 0x2, RZ ;  /* 0x000000022f487824 */ /* 0x000fe200078e00ff */
[----:B------:R-:W-:Y:S01]  /*6150*/  @P1 LOP3.LUT P2, RZ, R49, 0xff, RZ, 0xc0, !PT ;  /* 0x000000ff31ff1812 */ /* 0x000fe2000784c0ff */
[----:B------:R-:W-:Y:S01]  /*6160*/  BSSY B1, `(.L_x_94) ;  /* 0x0000047000017945 */ /* 0x000fe20003800000 */
[----:B------:R-:W-:Y:S01]  /*6170*/  @P1 SEL R0, RZ, 0xffffffff, P4 ;  /* 0xffffffffff001807 */ /* 0x000fe20002000000 */
[----:B------:R-:W-:Y:S01]  /*6180*/  IMAD.U32 R65, RZ, RZ, UR8 ;  /* 0x00000008ff417e24 */ /* 0x000fe2000f8e00ff */
[----:B------:R-:W-:Y:S01]  /*6190*/  LOP3.LUT R46, R46, 0x1, RZ, 0x3c, !PT ;  /* 0x000000012e2e7812 */ /* 0x000fe200078e3cff */
[----:B------:R-:W-:Y:S01]  /*61a0*/  VIADD R69, R72, UR48 ;  /* 0x0000003048457c36 */ /* 0x000fe20008000000 */
[----:B------:R-:W-:Y:S01]  /*61b0*/  @P0 SEL R0, R4, R0, !P2 ;  /* 0x0000000004000207 */ /* 0x000fe20005000000 */
[----:B------:R-:W-:Y:S01]  /*61c0*/  IMAD.MOV.U32 R73, RZ, RZ, 0x1 ;  /* 0x00000001ff497424 */ /* 0x000fe200078e00ff */
[----:B------:R-:W-:Y:S01]  /*61d0*/  LEA R70, R22, UR48, 0x3 ;  /* 0x0000003016467c11 */ /* 0x000fe2000f8e18ff */
[----:B------:R-:W-:Y:S01]  /*61e0*/  IMAD.IADD R25, R23, 0x1, R2 ;  /* 0x0000000117197824 */ /* 0x000fe200078e0202 */
[----:B------:R-:W-:Y:S01]  /*61f0*/  @P1 LOP3.LUT R0, R0, 0x1, RZ, 0xc0, !PT ;  /* 0x0000000100001812 */ /* 0x000fe200078ec0ff */
[----:B------:R-:W-:Y:S01]  /*6200*/  IMAD.MOV.U32 R71, RZ, RZ, RZ ;  /* 0x000000ffff477224 */ /* 0x000fe200078e00ff */
[----:B------:R-:W-:Y:S02]  /*6210*/  R2UR UR4, R57 ;  /* 0x00000000390472ca */ /* 0x000fe400000e0000 */
[----:B------:R-:W-:Y:S02]  /*6220*/  CS2R R38, SRZ ;  /* 0x0000000000267805 */ /* 0x000fe4000001ff00 */
[----:B------:R-:W-:Y:S02]  /*6230*/  ISETP.NE.U32.OR P6, PT, R0, 0x1, !P1 ;  /* 0x000000010000780c */ /* 0x000fe40004fc5470 */
[----:B------:R-:W-:Y:S02]  /*6240*/  CS2R R36, SRZ ;  /* 0x0000000000247805 */ /* 0x000fe4000001ff00 */
[----:B------:R-:W-:Y:S02]  /*6250*/  R2UR UR7, R56 ;  /* 0x00000000380772ca */ /* 0x000fe400000e0000 */
[----:B------:R-:W-:Y:S02]  /*6260*/  CS2R R30, SRZ ;  /* 0x00000000001e7805 */ /* 0x000fe4000001ff00 */
[----:B------:R-:W-:Y:S02]  /*6270*/  R2UR UR10, R58 ;  /* 0x000000003a0a72ca */ /* 0x000fe400000e0000 */
[----:B------:R-:W-:Y:S02]  /*6280*/  CS2R R28, SRZ ;  /* 0x00000000001c7805 */ /* 0x000fe4000001ff00 */
[----:B------:R-:W-:Y:S01]  /*6290*/  R2UR UR6, R54 ;  /* 0x00000000360672ca */ /* 0x000fe200000e0000 */
[----:B------:R-:W-:Y:S01]  /*62a0*/  IMAD.IADD R68, R62, 0x1, R69 ;  /* 0x000000013e447824 */ /* 0x000fe200078e0245 */
[----:B------:R-:W-:Y:S02]  /*62b0*/  R2UR UR9, R55 ;  /* 0x00000000370972ca */ /* 0x000fe400000e0000 */
[----:B------:R-:W-:Y:S01]  /*62c0*/  R2UR UR11, R53 ;  /* 0x00000000350b72ca */ /* 0x000fe200000e0000 */
[----:B------:R-:W-:Y:S01]  /*62d0*/  UIMAD.WIDE.U32 UR4, UR8, UR4, URZ ;  /* 0x00000004080472a5 */ /* 0x000fe2000f8e00ff */
[----:B------:R-:W-:Y:S02]  /*62e0*/  PLOP3.LUT P3, PT, PT, PT, UP1, 0x80, 0x8 ;  /* 0x000000000008781c */ /* 0x000fe40003f6f018 */
[----:B------:R-:W-:Y:S02]  /*62f0*/  @P6 SHF.L.U32 R0, R46, 0x1f, RZ ;  /* 0x0000001f2e006819 */ /* 0x000fe400000006ff */
[----:B------:R-:W-:Y:S01]  /*6300*/  LOP3.LUT P5, R66, R49, 0xff, RZ, 0xc0, !PT ;  /* 0x000000ff31427812 */ /* 0x000fe200078ac0ff */
[----:B------:R-:W-:Y:S01]  /*6310*/  UISETP.NE.AND UP0, UPT, UR10, 0x1, UPT ;  /* 0x000000010a00788c */ /* 0x000fe2000bf05270 */
[----:B------:R1:W3:Y:S01]  /*6320*/  @P6 SYNCS.PHASECHK.TRANS64.TRYWAIT P1, [UR48+0x80], R0 ;  /* 0x00008000ff0065a7 */ /* 0x0002e20008021130 */
[----:B------:R-:W-:Y:S01]  /*6330*/  SEL R3, RZ, 0xffffffff, P4 ;  /* 0xffffffffff037807 */ /* 0x000fe20002000000 */
[----:B------:R-:W-:Y:S01]  /*6340*/  UMOV UR4, UR5 ;  /* 0x0000000500047c82 */ /* 0x000fe20008000000 */
[----:B------:R-:W-:Y:S01]  /*6350*/  P2R R67, PR, RZ, 0x40 ;  /* 0x00000040ff437803 */ /* 0x000fe20000000000 */
[----:B------:R-:W-:Y:S03]  /*6360*/  USHF.R.U32.HI UR4, URZ, UR7, UR4 ;  /* 0x00000007ff047299 */ /* 0x000fe60008011604 */
[----:B------:R-:W-:Y:S01]  /*6370*/  @P3 SEL R3, R4, R3, !P5 ;  /* 0x0000000304033207 */ /* 0x000fe20006800000 */
[----:B------:R-:W-:Y:S02]  /*6380*/  USEL UR4, UR8, UR4, !UP0 ;  /* 0x0000000408047287 */ /* 0x000fe4000c000000 */
[----:B------:R-:W-:Y:S01]  /*6390*/  UISETP.NE.AND UP0, UPT, UR9, 0x1, UPT ;  /* 0x000000010900788c */ /* 0x000fe2000bf05270 */
[----:B------:R-:W-:Y:S01]  /*63a0*/  LOP3.LUT R3, R3, 0x1, RZ, 0xc0, !PT ;  /* 0x0000000103037812 */ /* 0x000fe200078ec0ff */
[----:B------:R-:W-:Y:S02]  /*63b0*/  UIMAD.WIDE.U32 UR6, UR4, UR6, URZ ;  /* 0x00000006040672a5 */ /* 0x000fe4000f8e00ff */
[----:B------:R-:W-:Y:S02]  /*63c0*/  IMAD.U32 R64, RZ, RZ, UR4 ;  /* 0x00000004ff407e24 */ /* 0x000fe4000f8e00ff */
[----:B------:R-:W-:Y:S01]  /*63d0*/  PLOP3.LUT P2, PT, PT, PT, UP0, 0x80, 0x8 ;  /* 0x000000000008781c */ /* 0x000fe20003f4f008 */
[----:B------:R-:W-:Y:S02]  /*63e0*/  IMAD R5, RZ, RZ, -UR4 ;  /* 0x80000004ff057e24 */ /* 0x000fe4000f8e02ff */
[----:B------:R-:W-:Y:S01]  /*63f0*/  UMOV UR5, UR7 ;  /* 0x0000000700057c82 */ /* 0x000fe20008000000 */
[----:B------:R-:W-:Y:S01]  /*6400*/  IMAD.U32 R63, RZ, RZ, UR4 ;  /* 0x00000004ff3f7e24 */ /* 0x000fe2000f8e00ff */
[----:B------:R-:W-:Y:S01]  /*6410*/  USHF.R.U32.HI UR5, URZ, UR11, UR5 ;  /* 0x0000000bff057299 */ /* 0x000fe20008011605 */
[----:B------:R-:W-:Y:S01]  /*6420*/  IMAD R65, R5, UR10, R65 ;  /* 0x0000000a05417c24 */ /* 0x000fe2000f8e0241 */
[----:B-1----:R-:W-:Y:S04]  /*6430*/  SHF.L.U32 R0, R45, 0x1f, RZ ;  /* 0x0000001f2d007819 */ /* 0x002fe800000006ff */
[----:B------:R1:W4:Y:S01]  /*6440*/  SYNCS.PHASECHK.TRANS64.TRYWAIT P0, [R70+URZ+0xe0], R0 ;  /* 0x0000e000460075a7 */ /* 0x00032200080011ff */
[----:B------:R-:W-:Y:S02]  /*6450*/  SEL R64, R64, UR5, !P2 ;  /* 0x0000000540407c07 */ /* 0x000fe4000d000000 */
[----:B------:R-:W-:Y:S03]  /*6460*/  ISETP.NE.U32.AND P2, PT, R3, 0x1, PT ;  /* 0x000000010300780c */ /* 0x000fe60003f45070 */
[----:B------:R-:W-:Y:S01]  /*6470*/  IMAD.MOV R4, RZ, RZ, -R64 ;  /* 0x000000ffff047224 */ /* 0x000fe200078e0a40 */
[----:B------:R-:W-:Y:S03]  /*6480*/  P2R R74, PR, RZ, 0x4 ;  /* 0x00000004ff4a7803 */ /* 0x000fe60000000000 */
[----:B------:R-:W-:Y:S01]  /*6490*/  IMAD R63, R4, UR9, R63 ;  /* 0x00000009043f7c24 */ /* 0x000fe2000f8e023f */
[----:B---3--:R-:W-:Y:S01]  /*64a0*/  @P6 SEL R73, RZ, 0x1, !P1 ;  /* 0x00000001ff496807 */ /* 0x008fe20004800000 */
[----:B-1----:R-:W-:Y:S06]  /*64b0*/  @!P6 BRA `(.L_x_95) ;  /* 0x000000000044e947 */ /* 0x002fec0003800000 */
[----:B------:R-:W-:Y:S01]  /*64c0*/  IMAD.MOV.U32 R38, RZ, RZ, RZ ;  /* 0x000000ffff267224 */ /* 0x000fe200078e00ff */
[----:B------:R-:W-:Y:S01]  /*64d0*/  ISETP.NE.AND P1, PT, R73, RZ, PT ;  /* 0x000000ff4900720c */ /* 0x000fe20003f25270 */
[----:B------:R-:W-:Y:S01]  /*64e0*/  BSSY B0, `(.L_x_96) ;  /* 0x0000008000007945 */ /* 0x000fe20003800000 */
[----:B------:R-:W-:Y:S02]  /*64f0*/  CS2R R30, SRZ ;  /* 0x00000000001e7805 */ /* 0x000fe4000001ff00 */
[----:B------:R-:W-:Y:S02]  /*6500*/  CS2R R28, SRZ ;  /* 0x00000000001c7805 */ /* 0x000fe4000001ff00 */
[----:B------:R-:W-:Y:S07]  /*6510*/  CS2R R36, SRZ ;  /* 0x0000000000247805 */ /* 0x000fee000001ff00 */
[----:B------:R-:W-:Y:S05]  /*6520*/  @P1 BRA `(.L_x_97) ;  /* 0x00000000000c1947 */ /* 0x000fea0003800000 */
[----:B------:R-:W-:Y:S04]  /*6530*/  SHF.L.U32 R3, R46, 0x1f, RZ ;  /* 0x0000001f2e037819 */ /* 0x000fe800000006ff */
[----:B------:R-:W1:Y:S02]  /*6540*/  SYNCS.PHASECHK.TRANS64.TRYWAIT P1, [UR48+0x80], R3 ;  /* 0x00008003ff0075a7 */ /* 0x000e640008021130 */
[----:B-1----:R-:W-:Y:S05]  /*6550*/  @!P1 BRA `(.L_x_98) ;  /* 0x0000002c00bc9947 */ /* 0x002fea0003800000 */
.L_x_97:
[----:B------:R-:W-:Y:S05]  /*6560*/  BSYNC B0 ;  /* 0x0000000000007941 */ /* 0x000fea0003800000 */
.L_x_96:
[----:B------:R-:W-:Y:S01]  /*6570*/  ISETP.NE.AND P1, PT, R74, RZ, PT ;  /* 0x000000ff4a00720c */ /* 0x000fe20003f25270 */
[----:B------:R-:W-:Y:S11]  /*6580*/  HFMA2 R71, -RZ, RZ, 0, 5.9604644775390625e-08 ;  /* 0x00000001ff477431 */ /* 0x000ff600000001ff */
[----:B------:R-:W-:Y:S01]  /*6590*/  @!UPT UIADD3 URZ, UPT, UPT, URZ, URZ, URZ ;  /* 0x000000fffffff290 */ /* 0x000fe2000fffe0ff */
[----:B------:R-:W-:Y:S05]  /*65a0*/  @P1 WARPSYNC.ALL ;  /* 0x0000000000001948 */ /* 0x000fea0003800000 */
[----:B------:R3:W1:Y:S04]  /*65b0*/  @P1 LDSM.16.M88.4 R28, [R72+UR48+0x200] ;  /* 0x00020030481c183b */ /* 0x0006680008000200 */
[----:B------:R3:W1:Y:S02]  /*65c0*/  @P1 LDSM.16.M88.4 R36, [R68+0x200] ;  /* 0x000200004424183b */ /* 0x0006640000000200 */
.L_x_95:
[----:B------:R-:W-:Y:S05]  /*65d0*/  BSYNC B1 ;  /* 0x0000000000017941 */ /* 0x000fea0003800000 */
.L_x_94:
[----:B-1----:R-:W-:Y:S04]  /*65e0*/  SHF.R.U32.HI R2, RZ, 0x15, R25 ;  /* 0x00000015ff027819 */ /* 0x002fe80000011619 */
[----:B------:R-:W-:Y:S01]  /*65f0*/  LOP3.LUT P1, RZ, R2, 0x3, R50, 0x48, !PT ;  /* 0x0000000302ff7812 */ /* 0x000fe20007824832 */
[----:B------:R-:W-:Y:S01]  /*6600*/  @!UPT UIADD3 URZ, UPT, UPT, URZ, URZ, URZ ;  /* 0x000000fffffff290 */ /* 0x000fe2000fffe0ff */
[----:B----4-:R-:W-:Y:S11]  /*6610*/  @P0 BRA `(.L_x_99) ;  /* 0x0000000000080947 */ /* 0x010ff60003800000 */
[----:B------:R-:W1:Y:S02]  /*6620*/  SYNCS.PHASECHK.TRANS64.TRYWAIT P0, [R70+URZ+0xe0], R0 ;  /* 0x0000e000460075a7 */ /* 0x000e6400080011ff */
[----:B-1----:R-:W-:Y:S05]  /*6630*/  @!P0 BRA `(.L_x_100) ;  /* 0x0000002c009c8947 */ /* 0x002fea0003800000 */
.L_x_99:
[----:B------:R-:W-:Y:S05]  /*6640*/  @!P1 BRA `(.L_x_101) ;  /* 0x0000000000409947 */ /* 0x000fea0003800000 */
[----:B------:R-:W4:Y:S01]  /*6650*/  LDCU.64 UR8, c[0x4][0x70] ;  /* 0x01000e00ff0877ac */ /* 0x000f220008000a00 */
[----:B------:R-:W-:Y:S01]  /*6660*/  MOV R3, 0x0 ;  /* 0x0000000000037802 */ /* 0x000fe20000000f00 */
[----:B------:R-:W-:Y:S02]  /*6670*/  HFMA2 R12, -RZ, RZ, 0, 5.9604644775390625e-08 ;  /* 0x00000001ff0c7431 */ /* 0x000fe400000001ff */
[----:B------:R-:W-:Y:S02]  /*6680*/  IMAD.MOV.U32 R8, RZ, RZ, 0x192 ;  /* 0x00000192ff087424 */ /* 0x000fe400078e00ff */
[----:B------:R-:W-:Y:S01]  /*6690*/  IMAD.MOV.U32 R13, RZ, RZ, RZ ;  /* 0x000000ffff0d7224 */ /* 0x000fe200078e00ff */
[----:B------:R-:W5:Y:S01]  /*66a0*/  LDCU.64 UR6, c[0x4][0x78] ;  /* 0x01000f00ff0677ac */ /* 0x000f620008000a00 */
[----:B------:R-:W1:Y:S01]  /*66b0*/  LDC.64 R2, c[0x4][R3] ;  /* 0x0100000003027b82 */ /* 0x000e620000000a00 */
[----:B------:R-:W2:Y:S01]  /*66c0*/  LDCU.64 UR4, c[0x4][0x10] ;  /* 0x01000200ff0477ac */ /* 0x000ea20008000a00 */
[----:B----4-:R-:W-:Y:S01]  /*66d0*/  MOV R5, UR9 ;  /* 0x0000000900057c02 */ /* 0x010fe20008000f00 */
[----:B------:R-:W-:Y:S01]  /*66e0*/  IMAD.U32 R4, RZ, RZ, UR8 ;  /* 0x00000008ff047e24 */ /* 0x000fe2000f8e00ff */
[----:B-----5:R-:W-:Y:S01]  /*66f0*/  MOV R7, UR7 ;  /* 0x0000000700077c02 */ /* 0x020fe20008000f00 */
[----:B------:R-:W-:Y:S01]  /*6700*/  IMAD.U32 R6, RZ, RZ, UR6 ;  /* 0x00000006ff067e24 */ /* 0x000fe2000f8e00ff */
[----:B--2---:R-:W-:Y:S01]  /*6710*/  MOV R11, UR5 ;  /* 0x00000005000b7c02 */ /* 0x004fe20008000f00 */
[----:B------:R-:W-:Y:S02]  /*6720*/  IMAD.U32 R10, RZ, RZ, UR4 ;  /* 0x00000004ff0a7e24 */ /* 0x000fe4000f8e00ff */
[----:B------:R-:W-:Y:S07]  /*6730*/  LEPC R20, `(.L_x_101) ;  /* 0x000000001014794e */ /* 0x000fee0000000000 */
[----:B-1-3--:R-:W-:Y:S05]  /*6740*/  CALL.ABS.NOINC R2 ;  /* 0x0000000002007343 */ /* 0x00afea0003c00000 */
.L_x_101:
[----:B------:R-:W-:Y:S05]  /*6750*/  WARPSYNC.ALL ;  /* 0x0000000000007948 */ /* 0x000fea0003800000 */
[----:B------:R-:W-:Y:S01]  /*6760*/  R2UR UR4, R25 ;  /* 0x00000000190472ca */ /* 0x000fe200000e0000 */
[--C-:B------:R-:W-:Y:S01]  /*6770*/  HADD2.F32 R20, -RZ, R28.reuse.H0_H0 ;  /* 0x2000001cff147230 */ /* 0x100fe20000004100 */
[----:B------:R-:W-:Y:S01]  /*6780*/  ISETP.NE.AND P0, PT, R48, RZ, PT ;  /* 0x000000ff3000720c */ /* 0x000fe20003f05270 */
[----:B------:R-:W-:Y:S01]  /*6790*/  HADD2.F32 R21, -RZ, R28.H1_H1 ;  /* 0x3000001cff157230 */ /* 0x000fe20000004100 */
[----:B------:R-:W-:Y:S01]  /*67a0*/  BSSY.RECONVERGENT B0, `(.L_x_102) ;  /* 0x000004e000007945 */ /* 0x000fe20003800200 */
[--C-:B------:R-:W-:Y:S08]  /*67b0*/  HADD2.F32 R26, -RZ, R29.reuse.H0_H0 ;  /* 0x2000001dff1a7230 */ /* 0x100ff00000004100 */
[----:B------:R-:W1:Y:S02]  /*67c0*/  LDTM.16dp256bit.x4 R4, tmem[UR4] ;  /* 0x00000004000479ee */ /* 0x000e640008120000 */
[C---:B-12---:R-:W-:Y:S01]  /*67d0*/  FMUL R0, R24.reuse, R4 ;  /* 0x0000000418007220 */ /* 0x046fe20000400000 */
[C---:B------:R-:W-:Y:S01]  /*67e0*/  FMUL R4, R24.reuse, R8 ;  /* 0x0000000818047220 */ /* 0x040fe20000400000 */
[C---:B------:R-:W-:Y:S01]  /*67f0*/  FMUL R8, R24.reuse, R12 ;  /* 0x0000000c18087220 */ /* 0x040fe20000400000 */
[C---:B------:R-:W-:Y:S01]  /*6800*/  FMUL R2, R24.reuse, R5 ;  /* 0x0000000518027220 */ /* 0x040fe20000400000 */
[C---:B------:R-:W-:Y:S01]  /*6810*/  FFMA R0, R27.reuse, R20, R0 ;  /* 0x000000141b007223 */ /* 0x040fe20000000000 */
[C---:B------:R-:W-:Y:S01]  /*6820*/  FMUL R12, R24.reuse, R16 ;  /* 0x00000010180c7220 */ /* 0x040fe20000400000 */
[C---:B------:R-:W-:Y:S01]  /*6830*/  FMUL R3, R24.reuse, R6 ;  /* 0x0000000618037220 */ /* 0x040fe20000400000 */
[----:B------:R-:W-:Y:S02]  /*6840*/  HADD2.F32 R16, -RZ, R29.H1_H1 ;  /* 0x3000001dff107230 */ /* 0x000fe40000004100 */
[C---:B------:R-:W-:Y:S01]  /*6850*/  FFMA R2, R27.reuse, R21, R2 ;  /* 0x000000151b027223 */ /* 0x040fe20000000002 */
[C---:B------:R-:W-:Y:S01]  /*6860*/  FMUL R7, R24.reuse, R7 ;  /* 0x0000000718077220 */ /* 0x040fe20000400000 */
[C---:B------:R-:W-:Y:S01]  /*6870*/  FMUL R5, R24.reuse, R9 ;  /* 0x0000000918057220 */ /* 0x040fe20000400000 */
[C---:B------:R-:W-:Y:S01]  /*6880*/  FFMA R3, R27.reuse, R26, R3 ;  /* 0x0000001a1b037223 */ /* 0x040fe20000000003 */
[C---:B------:R-:W-:Y:S01]  /*6890*/  FMUL R9, R24.reuse, R13 ;  /* 0x0000000d18097220 */ /* 0x040fe20000400000 */
[----:B------:R-:W-:Y:S01]  /*68a0*/  FFMA R7, R27, R16, R7 ;  /* 0x000000101b077223 */ /* 0x000fe20000000007 */
[--C-:B------:R-:W-:Y:S02]  /*68b0*/  HADD2.F32 R16, -RZ, R30.reuse.H1_H1 ;  /* 0x3000001eff107230 */ /* 0x100fe40000004100 */
[C---:B------:R-:W-:Y:S01]  /*68c0*/  FMUL R6, R24.reuse, R10 ;  /* 0x0000000a18067220 */ /* 0x040fe20000400000 */
[C---:B------:R-:W-:Y:S01]  /*68d0*/  FMUL R13, R24.reuse, R17 ;  /* 0x00000011180d7220 */ /* 0x040fe20000400000 */
[----:B------:R-:W-:Y:S02]  /*68e0*/  HADD2.F32 R17, -RZ, R30.H0_H0 ;  /* 0x2000001eff117230 */ /* 0x000fe40000004100 */
[C---:B------:R-:W-:Y:S01]  /*68f0*/  FMUL R10, R24.reuse, R14 ;  /* 0x0000000e180a7220 */ /* 0x040fe20000400000 */
[----:B------:R-:W-:Y:S01]  /*6900*/  FMUL R14, R24, R18 ;  /* 0x00000012180e7220 */ /* 0x000fe20000400000 */
[----:B------:R-:W-:Y:S01]  /*6910*/  F2FP.F16.F32.PACK_AB R32, R2, R0 ;  /* 0x000000000220723e */ /* 0x000fe200000000ff */
[--C-:B------:R-:W-:Y:S01]  /*6920*/  HADD2.F32 R18, -RZ, R31.reuse.H0_H0 ;  /* 0x2000001fff127230 */ /* 0x100fe20000004100 */
[----:B------:R-:W-:Y:S01]  /*6930*/  F2FP.F16.F32.PACK_AB R33, R7, R3 ;  /* 0x000000030721723e */ /* 0x000fe200000000ff */
[----:B------:R-:W-:Y:S02]  /*6940*/  HADD2.F32 R0, -RZ, R31.H1_H1 ;  /* 0x3000001fff007230 */ /* 0x000fe40000004100 */
[C---:B------:R-:W-:Y:S01]  /*6950*/  FMUL R11, R24.reuse, R11 ;  /* 0x0000000b180b7220 */ /* 0x040fe20000400000 */
[--C-:B------:R-:W-:Y:S02]  /*6960*/  HADD2.F32 R2, -RZ, R36.reuse.H0_H0 ;  /* 0x20000024ff027230 */ /* 0x100fe40000004100 */
[C---:B------:R-:W-:Y:S01]  /*6970*/  FFMA R4, R27.reuse, R17, R4 ;  /* 0x000000111b047223 */ /* 0x040fe20000000004 */
[----:B------:R-:W-:Y:S02]  /*6980*/  HADD2.F32 R3, -RZ, R36.H1_H1 ;  /* 0x30000024ff037230 */ /* 0x000fe40000004100 */
[C---:B------:R-:W-:Y:S01]  /*6990*/  FFMA R5, R27.reuse, R16, R5 ;  /* 0x000000101b057223 */ /* 0x040fe20000000005 */
[C---:B------:R-:W-:Y:S01]  /*69a0*/  FFMA R6, R27.reuse, R18, R6 ;  /* 0x000000121b067223 */ /* 0x040fe20000000006 */
[C---:B------:R-:W-:Y:S01]  /*69b0*/  FFMA R11, R27.reuse, R0, R11 ;  /* 0x000000001b0b7223 */ /* 0x040fe2000000000b */
[--C-:B------:R-:W-:Y:S02]  /*69c0*/  HADD2.F32 R7, -RZ, R37.reuse.H0_H0 ;  /* 0x20000025ff077230 */ /* 0x100fe40000004100 */
[C---:B------:R-:W-:Y:S01]  /*69d0*/  FFMA R8, R27.reuse, R2, R8 ;  /* 0x000000021b087223 */ /* 0x040fe20000000008 */
[----:B------:R-:W-:Y:S02]  /*69e0*/  HADD2.F32 R0, -RZ, R37.H1_H1 ;  /* 0x30000025ff007230 */ /* 0x000fe40000004100 */
[----:B------:R-:W-:Y:S01]  /*69f0*/  FFMA R9, R27, R3, R9 ;  /* 0x000000031b097223 */ /* 0x000fe20000000009 */
[C---:B------:R-:W-:Y:S01]  /*6a00*/  FMUL R15, R24.reuse, R15 ;  /* 0x0000000f180f7220 */ /* 0x040fe20000400000 */
[--C-:B------:R-:W-:Y:S01]  /*6a10*/  HADD2.F32 R2, -RZ, R38.reuse.H0_H0 ;  /* 0x20000026ff027230 */ /* 0x100fe20000004100 */
[----:B------:R-:W-:Y:S01]  /*6a20*/  F2FP.F16.F32.PACK_AB R34, R5, R4 ;  /* 0x000000040522723e */ /* 0x000fe200000000ff */
[----:B------:R-:W-:Y:S02]  /*6a30*/  HADD2.F32 R3, -RZ, R38.H1_H1 ;  /* 0x30000026ff037230 */ /* 0x000fe40000004100 */
[C---:B------:R-:W-:Y:S01]  /*6a40*/  FFMA R10, R27.reuse, R7, R10 ;  /* 0x000000071b0a7223 */ /* 0x040fe2000000000a */
[--C-:B------:R-:W-:Y:S02]  /*6a50*/  HADD2.F32 R4, -RZ, R39.reuse.H0_H0 ;  /* 0x20000027ff047230 */ /* 0x100fe40000004100 */
[C---:B------:R-:W-:Y:S01]  /*6a60*/  FFMA R15, R27.reuse, R0, R15 ;  /* 0x000000001b0f7223 */ /* 0x040fe2000000000f */
[----:B------:R-:W-:Y:S02]  /*6a70*/  HADD2.F32 R5, -RZ, R39.H1_H1 ;  /* 0x30000027ff057230 */ /* 0x000fe40000004100 */
[----:B------:R-:W-:Y:S01]  /*6a80*/  FMUL R19, R24, R19 ;  /* 0x0000001318137220 */ /* 0x000fe20000400000 */
[C---:B------:R-:W-:Y:S01]  /*6a90*/  FFMA R12, R27.reuse, R2, R12 ;  /* 0x000000021b0c7223 */ /* 0x040fe2000000000c */
[C---:B------:R-:W-:Y:S01]  /*6aa0*/  FFMA R13, R27.reuse, R3, R13 ;  /* 0x000000031b0d7223 */ /* 0x040fe2000000000d */
[C---:B------:R-:W-:Y:S01]  /*6ab0*/  FFMA R14, R27.reuse, R4, R14 ;  /* 0x000000041b0e7223 */ /* 0x040fe2000000000e */
[----:B------:R-:W-:Y:S01]  /*6ac0*/  FFMA R19, R27, R5, R19 ;  /* 0x000000051b137223 */ /* 0x000fe20000000013 */
[----:B------:R-:W-:Y:S02]  /*6ad0*/  F2FP.F16.F32.PACK_AB R35, R11, R6 ;  /* 0x000000060b23723e */ /* 0x000fe400000000ff */
[----:B------:R-:W-:Y:S02]  /*6ae0*/  F2FP.F16.F32.PACK_AB R8, R9, R8 ;  /* 0x000000080908723e */ /* 0x000fe400000000ff */
[----:B------:R-:W-:Y:S01]  /*6af0*/  F2FP.F16.F32.PACK_AB R9, R15, R10 ;  /* 0x0000000a0f09723e */ /* 0x000fe200000000ff */
[----:B------:R1:W-:Y:S01]  /*6b00*/  STSM.16.M88.4 [R69+0x200], R32 ;  /* 0x0002002045007844 */ /* 0x0003e20000000200 */
[----:B------:R-:W-:Y:S02]  /*6b10*/  F2FP.F16.F32.PACK_AB R10, R13, R12 ;  /* 0x0000000c0d0a723e */ /* 0x000fe400000000ff */
[----:B------:R-:W-:Y:S05]  /*6b20*/  F2FP.F16.F32.PACK_AB R11, R19, R14 ;  /* 0x0000000e130b723e */ /* 0x000fea00000000ff */
[----:B------:R1:W-:Y:S01]  /*6b30*/  STSM.16.M88.4 [R68+0x200], R8 ;  /* 0x0002000844007844 */ /* 0x0003e20000000200 */
[----:B------:R-:W-:Y:S01]  /*6b40*/  @!PT LDS RZ, [RZ] ;  /* 0x00000000fffff984 */ /* 0x000fe20000000800 */
[----:B------:R-:W-:Y:S01]  /*6b50*/  @!PT LDS RZ, [RZ] ;  /* 0x00000000fffff984 */ /* 0x000fe20000000800 */
[----:B------:R-:W-:Y:S01]  /*6b60*/  @!PT LDS RZ, [RZ] ;  /* 0x00000000fffff984 */ /* 0x000fe20000000800 */
[----:B------:R-:W-:Y:S01]  /*6b70*/  @!PT LDS RZ, [RZ] ;  /* 0x00000000fffff984 */ /* 0x000fe20000000800 */
[----:B------:R2:W-:Y:S07]  /*6b80*/  MEMBAR.ALL.CTA ;  /* 0x0000000000007992 */ /* 0x0005ee0000008000 */
[----:B--2---:R-:W2:Y:S02]  /*6b90*/  FENCE.VIEW.ASYNC.S ;  /* 0x00000000000073c6 */ /* 0x004ea40000000000 */
[----:B--2---:R-:W-:Y:S06]  /*6ba0*/  BAR.SYNC.DEFER_BLOCKING 0x1, 0x80 ;  /* 0x0042000000007b1d */ /* 0x004fec0000010000 */
[----:B------:R-:W-:Y:S05]  /*6bb0*/  @P0 BRA `(.L_x_103) ;  /* 0x0000000000300947 */ /* 0x000fea0003800000 */
[----:B------:R-:W2:Y:S01]  /*6bc0*/  LDCU.64 UR6, c[0x0][0x348] ;  /* 0x00006900ff0677ac */ /* 0x000ea20008000a00 */
[----:B------:R-:W-:Y:S02]  /*6bd0*/  R2UR UR42, R65 ;  /* 0x00000000412a72ca */ /* 0x000fe400000e0000 */
[----:B------:R-:W-:Y:S01]  /*6be0*/  R2UR UR43, R63 ;  /* 0x000000003f2b72ca */ /* 0x000fe200000e0000 */
[----:B------:R-:W-:Y:S01]  /*6bf0*/  UIADD3 UR4, UPT, UPT, UR48, 0x200, URZ ;  /* 0x0000020030047890 */ /* 0x000fe2000fffe0ff */
[----:B------:R-:W-:Y:S05]  /*6c00*/  R2UR UR44, R64 ;  /* 0x00000000402c72ca */ /* 0x000fea00000e0000 */
[----:B------:R-:W-:Y:S05]  /*6c10*/  IMAD.U32 R61, RZ, RZ, UR4 ;  /* 0x00000004ff3d7e24 */ /* 0x000fea000f8e00ff */
[----:B------:R-:W-:Y:S01]  /*6c20*/  R2UR UR40, R61 ;  /* 0x000000003d2872ca */ /* 0x000fe200000e0000 */
[----:B--2---:R-:W-:Y:S04]  /*6c30*/  UIADD3 UR4, UP0, UPT, UR6, 0x680, URZ ;  /* 0x0000068006047890 */ /* 0x004fe8000ff1e0ff */
[----:B------:R-:W-:Y:S09]  /*6c40*/  UIADD3.X UR5, UPT, UPT, URZ, UR7, URZ, UP0, !UPT ;  /* 0x00000007ff057290 */ /* 0x000ff200087fe4ff */
[----:B------:R2:W-:Y:S01]  /*6c50*/  UTMASTG.4D.IM2COL [UR40], [UR4] ;  /* 0x00000028040073b5 */ /* 0x0005e20008058000 */
[----:B------:R0:W-:Y:S01]  /*6c60*/  UTMACMDFLUSH ;  /* 0x00000000000079b7 */ /* 0x0001e20000000000 */
[----:B--2---:R-:W-:Y:S04]  /*6c70*/  DEPBAR.LE SB0, 0x1 ;  /* 0x000080400000791a */ /* 0x004fe80000000000 */
.L_x_103:
[----:B------:R-:W-:Y:S05]  /*6c80*/  BSYNC.RECONVERGENT B0 ;  /* 0x0000000000007941 */ /* 0x000fea0003800200 */
.L_x_102:
[----:B------:R-:W-:Y:S01]  /*6c90*/  BAR.SYNC.DEFER_BLOCKING 0x1, 0x80 ;  /* 0x0042000000007b1d */ /* 0x000fe20000010000 */
[----:B------:R-:W-:Y:S01]  /*6ca0*/  ISETP.NE.AND P1, PT, R67, RZ, PT ;  /* 0x000000ff4300720c */ /* 0x000fe20003f25270 */
[----:B------:R-:W-:Y:S01]  /*6cb0*/  UISETP.NE.AND UP0, UPT, UR52, URZ, UPT ;  /* 0x000000ff3400728c */ /* 0x000fe2000bf05270 */
[----:B------:R-:W-:Y:S11]  /*6cc0*/  LEA R4, R71, UR48, 0x3 ;  /* 0x0000003047047c11 */ /* 0x000ff6000f8e18ff */
[----:B------:R-:W-:Y:S01]  /*6cd0*/  @P1 SHF.L.U32 R3, R46, 0x1f, RZ ;  /* 0x0000001f2e031819 */ /* 0x000fe200000006ff */
[----:B------:R-:W-:Y:S06]  /*6ce0*/  BRA.U !UP0, `(.L_x_104) ;  /* 0x0000000108247547 */ /* 0x000fec000b800000 */
[----:B------:R-:W2:Y:S01]  /*6cf0*/  S2R R0, SR_CgaCtaId ;  /* 0x0000000000007919 */ /* 0x000ea20000008800 */
[----:B------:R-:W-:Y:S01]  /*6d00*/  IMAD.U32 R2, RZ, RZ, UR49 ;  /* 0x00000031ff027e24 */ /* 0x000fe2000f8e00ff */
[----:B------:R-:W-:Y:S04]  /*6d10*/  UIADD3 UR4, UPT, UPT, UR49, 0x1, URZ ;  /* 0x0000000131047890 */ /* 0x000fe8000fffe0ff */
[----:B------:R-:W-:Y:S01]  /*6d20*/  @P1 LEA R2, R2, UR48, 0x3 ;  /* 0x0000003002021c11 */ /* 0x000fe2000f8e18ff */
[----:B------:R-:W-:Y:S04]  /*6d30*/  UISETP.NE.AND UP0, UPT, UR4, 0x4, UPT ;  /* 0x000000040400788c */ /* 0x000fe8000bf05270 */
[----:B------:R-:W-:Y:S01]  /*6d40*/  @P1 VIADD R2, R2, 0xa0 ;  /* 0x000000a002021836 */ /* 0x000fe20000000000 */
[----:B------:R-:W-:Y:S04]  /*6d50*/  USEL UR49, UR4, URZ, UP0 ;  /* 0x000000ff04317287 */ /* 0x000fe80008000000 */
[----:B--2---:R-:W-:Y:S04]  /*6d60*/  @P1 PRMT R0, R0, 0x654, R2 ;  /* 0x0000065400001816 */ /* 0x004fe80000000002 */
[----:B------:R2:W-:Y:S04]  /*6d70*/  @P1 SYNCS.ARRIVE.TRANS64.RED.A1T0 RZ, [R0+URZ], RZ ;  /* 0x000000ff00ff19a7 */ /* 0x0005e800081004ff */
.L_x_104:
[----:B------:R-:W4:Y:S01]  /*6d80*/  @P1 SYNCS.PHASECHK.TRANS64.TRYWAIT P0, [R4+URZ+0x80], R3 ;  /* 0x00008003040015a7 */ /* 0x000f2200080011ff */
[----:B------:R-:W-:Y:S01]  /*6d90*/  BSSY B1, `(.L_x_105) ;  /* 0x0000013000017945 */ /* 0x000fe20003800000 */
[----:B----4-:R-:W-:Y:S03]  /*6da0*/  @P1 SEL R73, RZ, 0x1, !P0 ;  /* 0x00000001ff491807 */ /* 0x010fe60004000000 */
[----:B------:R-:W-:Y:S05]  /*6db0*/  @!P1 BRA `(.L_x_106) ;  /* 0x0000000000409947 */ /* 0x000fea0003800000 */
[----:B------:R-:W-:Y:S01]  /*6dc0*/  ISETP.NE.AND P1, PT, R74, RZ, PT ;  /* 0x000000ff4a00720c */ /* 0x000fe20003f25270 */
[----:B------:R-:W-:Y:S01]  /*6dd0*/  BSSY B0, `(.L_x_107) ;  /* 0x0000009000007945 */ /* 0x000fe20003800000 */
[----:B------:R-:W-:Y:S11]  /*6de0*/  ISETP.NE.AND P0, PT, R73, RZ, PT ;  /* 0x000000ff4900720c */ /* 0x000ff60003f05270 */
[----:B------:R-:W-:Y:S05]  /*6df0*/  @P1 IMAD R3, R71, 0x1000, R72 ;  /* 0x0000100047031824 */ /* 0x000fea00078e0248 */
[----:B------:R-:W-:Y:S05]  /*6e00*/  @P1 IADD3 R2, PT, PT, R3, UR48, RZ ;  /* 0x0000003003021c10 */ /* 0x000fea000fffe0ff */
[----:B------:R-:W-:Y:S01]  /*6e10*/  @P1 IMAD.IADD R2, R62, 0x1, R2 ;  /* 0x000000013e021824 */ /* 0x000fe200078e0202 */
[----:B------:R-:W-:Y:S06]  /*6e20*/  @P0 BRA `(.L_x_108) ;  /* 0x00000000000c0947 */ /* 0x000fec0003800000 */
[----:B--2---:R-:W-:Y:S04]  /*6e30*/  SHF.L.U32 R0, R46, 0x1f, RZ ;  /* 0x0000001f2e007819 */ /* 0x004fe800000006ff */
[----:B------:R-:W2:Y:S02]  /*6e40*/  SYNCS.PHASECHK.TRANS64.TRYWAIT P0, [R4+URZ+0x80], R0 ;  /* 0x00008000040075a7 */ /* 0x000ea400080011ff */
[----:B--2---:R-:W-:Y:S05]  /*6e50*/  @!P0 BRA `(.L_x_109) ;  /* 0x0000002400a88947 */ /* 0x004fea0003800000 */
.L_x_108:
[----:B------:R-:W-:Y:S05]  /*6e60*/  BSYNC B0 ;  /* 0x0000000000007941 */ /* 0x000fea0003800000 */
.L_x_107:
[----:B------:R-:W-:Y:S02]  /*6e70*/  ISETP.NE.AND P0, PT, R74, RZ, PT ;  /* 0x000000ff4a00720c */ /* 0x000fe40003f05270 */
[----:B------:R-:W-:Y:S11]  /*6e80*/  IADD3 R71, PT, PT, R71, 0x1, RZ ;  /* 0x0000000147477810 */ /* 0x000ff60007ffe0ff */
[----:B------:R-:W-:Y:S05]  /*6e90*/  @P0 WARPSYNC.ALL ;  /* 0x0000000000000948 */ /* 0x000fea0003800000 */
[----:B------:R4:W1:Y:S04]  /*6ea0*/  @P0 LDSM.16.M88.4 R28, [R3+UR48+0x200] ;  /* 0x00020030031c083b */ /* 0x0008680008000200 */
[----:B------:R4:W1:Y:S02]  /*6eb0*/  @P0 LDSM.16.M88.4 R36, [R2+0x200] ;  /* 0x000200000224083b */ /* 0x0008640000000200 */
.L_x_106:
[----:B------:R-:W-:Y:S05]  /*6ec0*/  BSYNC B1 ;  /* 0x0000000000017941 */ /* 0x000fea0003800000 */
.L_x_105:
[----:B--2---:R-:W-:Y:S05]  /*6ed0*/  VIADD R0, R25, 0x20 ;  /* 0x0000002019007836 */ /* 0x004fea0000000000 */
[----:B------:R-:W-:Y:S04]  /*6ee0*/  SHF.R.U32.HI R0, RZ, 0x15, R0 ;  /* 0x00000015ff007819 */ /* 0x000fe80000011600 */
[----:B------:R-:W-:Y:S11]  /*6ef0*/  LOP3.LUT P0, RZ, R0, 0x3, R50, 0x48, !PT ;  /* 0x0000000300ff7812 */ /* 0x000ff60007804832 */
[----:B------:R-:W-:Y:S02]  /*6f00*/  @!UPT UIADD3 URZ, UPT, UPT, URZ, URZ, URZ ;  /* 0x000000fffffff290 */ /* 0x000fe4000fffe0ff */
[----:B------:R-:W-:Y:S05]  /*6f10*/  @!P0 BRA `(.L_x_110) ;  /* 0x0000000000408947 */ /* 0x000fea0003800000 */
[----:B------:R-:W2:Y:S01]  /*6f20*/  LDCU.64 UR8, c[0x4][0x70] ;  /* 0x01000e00ff0877ac */ /* 0x000ea20008000a00 */
[----:B----4-:R-:W-:Y:S01]  /*6f30*/  MOV R3, 0x0 ;  /* 0x0000000000037802 */ /* 0x010fe20000000f00 */
[----:B------:R-:W-:Y:S02]  /*6f40*/  HFMA2 R12, -RZ, RZ, 0, 5.9604644775390625e-08 ;  /* 0x00000001ff0c7431 */ /* 0x000fe400000001ff */
[----:B-1----:R-:W-:Y:S02]  /*6f50*/  IMAD.MOV.U32 R8, RZ, RZ, 0x192 ;  /* 0x00000192ff087424 */ /* 0x002fe400078e00ff */
[----:B------:R-:W-:Y:S01]  /*6f60*/  IMAD.MOV.U32 R13, RZ, RZ, RZ ;  /* 0x000000ffff0d7224 */ /* 0x000fe200078e00ff */
[----:B------:R-:W1:Y:S01]  /*6f70*/  LDCU.64 UR6, c[0x4][0x78] ;  /* 0x01000f00ff0677ac */ /* 0x000e620008000a00 */
[----:B------:R-:W4:Y:S01]  /*6f80*/  LDC.64 R2, c[0x4][R3] ;  /* 0x0100000003027b82 */ /* 0x000f220000000a00 */
[----:B------:R-:W5:Y:S01]  /*6f90*/  LDCU.64 UR4, c[0x4][0x10] ;  /* 0x01000200ff0477ac */ /* 0x000f620008000a00 */
[----:B--2---:R-:W-:Y:S01]  /*6fa0*/  MOV R5, UR9 ;  /* 0x0000000900057c02 */ /* 0x004fe20008000f00 */
[----:B------:R-:W-:Y:S01]  /*6fb0*/  IMAD.U32 R4, RZ, RZ, UR8 ;  /* 0x00000008ff047e24 */ /* 0x000fe2000f8e00ff */
[----:B-1----:R-:W-:Y:S01]  /*6fc0*/  MOV R7, UR7 ;  /* 0x0000000700077c02 */ /* 0x002fe20008000f00 */
[----:B------:R-:W-:Y:S01]  /*6fd0*/  IMAD.U32 R6, RZ, RZ, UR6 ;  /* 0x00000006ff067e24 */ /* 0x000fe2000f8e00ff */
[----:B-----5:R-:W-:Y:S01]  /*6fe0*/  MOV R11, UR5 ;  /* 0x00000005000b7c02 */ /* 0x020fe20008000f00 */
[----:B------:R-:W-:Y:S02]  /*6ff0*/  IMAD.U32 R10, RZ, RZ, UR4 ;  /* 0x00000004ff0a7e24 */ /* 0x000fe4000f8e00ff */
[----:B------:R-:W-:Y:S07]  /*7000*/  LEPC R20, `(.L_x_110) ;  /* 0x000000001014794e */ /* 0x000fee0000000000 */
[----:B---34-:R-:W-:Y:S05]  /*7010*/  CALL.ABS.NOINC R2 ;  /* 0x0000000002007343 */ /* 0x018fea0003c00000 */
.L_x_110:
[----:B------:R-:W-:Y:S01]  /*7020*/  ISETP.NE.AND P6, PT, R67, RZ, PT ;  /* 0x000000ff4300720c */ /* 0x000fe20003fc5270 */
[----:B------:R-:W-:Y:S05]  /*7030*/  WARPSYNC.ALL ;  /* 0x0000000000007948 */ /* 0x000fea0003800000 */
[----:B------:R-:W-:Y:S01]  /*7040*/  R2UR UR4, R25 ;  /* 0x00000000190472ca */ /* 0x000fe200000e0000 */
[--C-:B-1--4-:R-:W-:Y:S01]  /*7050*/  HADD2.F32 R3, -RZ, R28.reuse.H0_H0 ;  /* 0x2000001cff037230 */ /* 0x112fe20000004100 */
[----:B------:R-:W1:Y:S01]  /*7060*/  S2R R75, SR_CgaCtaId ;  /* 0x00000000004b7919 */ /* 0x000e620000008800 */
[--C-:B------:R-:W-:Y:S01]  /*7070*/  HADD2.F32 R20, -RZ, R29.reuse.H0_H0 ;  /* 0x2000001dff147230 */ /* 0x100fe20000004100 */
[----:B------:R-:W-:Y:S01]  /*7080*/  ISETP.NE.AND P0, PT, R48, RZ, PT ;  /* 0x000000ff3000720c */ /* 0x000fe20003f05270 */
[----:B------:R-:W-:Y:S01]  /*7090*/  HADD2.F32 R21, -RZ, R29.H1_H1 ;  /* 0x3000001dff157230 */ /* 0x000fe20000004100 */
[----:B------:R-:W-:Y:S07]  /*70a0*/  BSSY.RECONVERGENT B0, `(.L_x_111) ;  /* 0x0000052000007945 */ /* 0x000fee0003800200 */
[----:B------:R-:W2:Y:S02]  /*70b0*/  LDTM.16dp256bit.x4 R4, tmem[UR4+0x20] ;  /* 0x00002004000479ee */ /* 0x000ea40008120000 */
[C---:B--2---:R-:W-:Y:S01]  /*70c0*/  FMUL R0, R24.reuse, R4 ;  /* 0x0000000418007220 */ /* 0x044fe20000400000 */
[----:B------:R-:W-:Y:S02]  /*70d0*/  HADD2.F32 R4, -RZ, R28.H1_H1 ;  /* 0x3000001cff047230 */ /* 0x000fe40000004100 */
[C---:B------:R-:W-:Y:S01]  /*70e0*/  FMUL R2, R24.reuse, R5 ;  /* 0x0000000518027220 */ /* 0x040fe20000400000 */
[C---:B------:R-:W-:Y:S01]  /*70f0*/  FMUL R7, R24.reuse, R7 ;  /* 0x0000000718077220 */ /* 0x040fe20000400000 */
[C---:B------:R-:W-:Y:S01]  /*7100*/  FFMA R0, R27.reuse, R3, R0 ;  /* 0x000000031b007223 */ /* 0x040fe20000000000 */
[C---:B------:R-:W-:Y:S01]  /*7110*/  FMUL R3, R24.reuse, R6 ;  /* 0x0000000618037220 */ /* 0x040fe20000400000 */
[C---:B------:R-:W-:Y:S01]  /*7120*/  FFMA R2, R27.reuse, R4, R2 ;  /* 0x000000041b027223 */ /* 0x040fe20000000002 */
[C---:B------:R-:W-:Y:S01]  /*7130*/  FMUL R4, R24.reuse, R8 ;  /* 0x0000000818047220 */ /* 0x040fe20000400000 */
[----:B------:R-:W-:Y:S01]  /*7140*/  FMUL R8, R24, R12 ;  /* 0x0000000c18087220 */ /* 0x000fe20000400000 */
[C---:B------:R-:W-:Y:S01]  /*7150*/  FFMA R3, R27.reuse, R20, R3 ;  /* 0x000000141b037223 */ /* 0x040fe20000000003 */
[----:B------:R-:W-:Y:S01]  /*7160*/  FFMA R7, R27, R21, R7 ;  /* 0x000000151b077223 */ /* 0x000fe20000000007 */
[----:B------:R-:W-:Y:S01]  /*7170*/  F2FP.F16.F32.PACK_AB R32, R2, R0 ;  /* 0x000000000220723e */ /* 0x000fe200000000ff */
[C---:B------:R-:W-:Y:S01]  /*7180*/  FMUL R12, R24.reuse, R16 ;  /* 0x00000010180c7220 */ /* 0x040fe20000400000 */
[--C-:B------:R-:W-:Y:S02]  /*7190*/  HADD2.F32 R16, -RZ, R30.reuse.H0_H0 ;  /* 0x2000001eff107230 */ /* 0x100fe40000004100 */
[C---:B------:R-:W-:Y:S01]  /*71a0*/  FMUL R5, R24.reuse, R9 ;  /* 0x0000000918057220 */ /* 0x040fe20000400000 */
[----:B------:R-:W-:Y:S01]  /*71b0*/  F2FP.F16.F32.PACK_AB R33, R7, R3 ;  /* 0x000000030721723e */ /* 0x000fe200000000ff */
[----:B------:R-:W-:Y:S02]  /*71c0*/  HADD2.F32 R0, -RZ, R30.H1_H1 ;  /* 0x3000001eff007230 */ /* 0x000fe40000004100 */
[C---:B------:R-:W-:Y:S01]  /*71d0*/  FMUL R6, R24.reuse, R10 ;  /* 0x0000000a18067220 */ /* 0x040fe20000400000 */
[--C-:B------:R-:W-:Y:S02]  /*71e0*/  HADD2.F32 R2, -RZ, R31.reuse.H0_H0 ;  /* 0x2000001fff027230 */ /* 0x100fe40000004100 */
[C---:B------:R-:W-:Y:S01]  /*71f0*/  FMUL R11, R24.reuse, R11 ;  /* 0x0000000b180b7220 */ /* 0x040fe20000400000 */
[----:B------:R-:W-:Y:S02]  /*7200*/  HADD2.F32 R3, -RZ, R31.H1_H1 ;  /* 0x3000001fff037230 */ /* 0x000fe40000004100 */
[C---:B------:R-:W-:Y:S01]  /*7210*/  FFMA R4, R27.reuse, R16, R4 ;  /* 0x000000101b047223 */ /* 0x040fe20000000004 */
[C---:B------:R-:W-:Y:S01]  /*7220*/  FFMA R5, R27.reuse, R0, R5 ;  /* 0x000000001b057223 */ /* 0x040fe20000000005 */
[C---:B------:R-:W-:Y:S01]  /*7230*/  FFMA R6, R27.reuse, R2, R6 ;  /* 0x000000021b067223 */ /* 0x040fe20000000006 */
[--C-:B------:R-:W-:Y:S02]  /*7240*/  HADD2.F32 R0, -RZ, R36.reuse.H0_H0 ;  /* 0x20000024ff007230 */ /* 0x100fe40000004100 */
[----:B------:R-:W-:Y:S01]  /*7250*/  FFMA R11, R27, R3, R11 ;  /* 0x000000031b0b7223 */ /* 0x000fe2000000000b */
[----:B------:R-:W-:Y:S01]  /*7260*/  HADD2.F32 R2, -RZ, R36.H1_H1 ;  /* 0x30000024ff027230 */ /* 0x000fe20000004100 */
[----:B------:R-:W-:Y:S01]  /*7270*/  F2FP.F16.F32.PACK_AB R34, R5, R4 ;  /* 0x000000040522723e */ /* 0x000fe200000000ff */
[C---:B------:R-:W-:Y:S01]  /*7280*/  FMUL R9, R24.reuse, R13 ;  /* 0x0000000d18097220 */ /* 0x040fe20000400000 */
[--C-:B------:R-:W-:Y:S01]  /*7290*/  HADD2.F32 R3, -RZ, R37.reuse.H0_H0 ;  /* 0x20000025ff037230 */ /* 0x100fe20000004100 */
[----:B------:R-:W-:Y:S01]  /*72a0*/  F2FP.F16.F32.PACK_AB R35, R11, R6 ;  /* 0x000000060b23723e */ /* 0x000fe200000000ff */
[C---:B------:R-:W-:Y:S01]  /*72b0*/  FMUL R10, R24.reuse, R14 ;  /* 0x0000000e180a7220 */ /* 0x040fe20000400000 */
[C---:B------:R-:W-:Y:S01]  /*72c0*/  FFMA R8, R27.reuse, R0, R8 ;  /* 0x000000001b087223 */ /* 0x040fe20000000008 */
[C---:B------:R-:W-:Y:S01]  /*72d0*/  FFMA R9, R27.reuse, R2, R9 ;  /* 0x000000021b097223 */ /* 0x040fe20000000009 */
[----:B------:R-:W-:Y:S01]  /*72e0*/  HADD2.F32 R0, -RZ, R37.H1_H1 ;  /* 0x30000025ff007230 */ /* 0x000fe20000004100 */
[----:B------:R2:W-:Y:S01]  /*72f0*/  STSM.16.M88.4 [R69+0x1200], R32 ;  /* 0x0012002045007844 */ /* 0x0005e20000000200 */
[----:B------:R-:W-:Y:S01]  /*7300*/  FFMA R10, R27, R3, R10 ;  /* 0x000000031b0a7223 */ /* 0x000fe2000000000a */
[C---:B------:R-:W-:Y:S01]  /*7310*/  FMUL R15, R24.reuse, R15 ;  /* 0x0000000f180f7220 */ /* 0x040fe20000400000 */
[----:B------:R-:W-:Y:S01]  /*7320*/  F2FP.F16.F32.PACK_AB R8, R9, R8 ;  /* 0x000000080908723e */ /* 0x000fe200000000ff */
[--C-:B------:R-:W-:Y:S02]  /*7330*/  HADD2.F32 R2, -RZ, R38.reuse.H0_H0 ;  /* 0x20000026ff027230 */ /* 0x100fe40000004100 */
[C---:B------:R-:W-:Y:S01]  /*7340*/  FMUL R13, R24.reuse, R17 ;  /* 0x00000011180d7220 */ /* 0x040fe20000400000 */
[----:B------:R-:W-:Y:S02]  /*7350*/  HADD2.F32 R3, -RZ, R38.H1_H1 ;  /* 0x30000026ff037230 */ /* 0x000fe40000004100 */
[C---:B------:R-:W-:Y:S01]  /*7360*/  FMUL R14, R24.reuse, R18 ;  /* 0x00000012180e7220 */ /* 0x040fe20000400000 */
[--C-:B------:R-:W-:Y:S02]  /*7370*/  HADD2.F32 R4, -RZ, R39.reuse.H0_H0 ;  /* 0x20000027ff047230 */ /* 0x100fe40000004100 */
[C---:B------:R-:W-:Y:S01]  /*7380*/  FFMA R15, R27.reuse, R0, R15 ;  /* 0x000000001b0f7223 */ /* 0x040fe2000000000f */
[----:B------:R-:W-:Y:S01]  /*7390*/  MOV R0, UR49 ;  /* 0x0000003100007c02 */ /* 0x000fe20008000f00 */
        /* <DEDUP_REMOVED lines=8> */
[----:B------:R-:W-:Y:S02]  /*7420*/  F2FP.F16.F32.PACK_AB R11, R19, R14 ;  /* 0x0000000e130b723e */ /* 0x000fe400000000ff */
[----:B------:R-:W-:Y:S02]  /*7430*/  @P6 LEA R0, R0, UR48, 0x3 ;  /* 0x0000003000006c11 */ /* 0x000fe4000f8e18ff */
[----:B------:R-:W-:Y:S01]  /*7440*/  LEA R2, R71, UR48, 0x3 ;  /* 0x0000003047027c11 */ /* 0x000fe2000f8e18ff */
[----:B------:R2:W-:Y:S01]  /*7450*/  STSM.16.M88.4 [R68+0x1200], R8 ;  /* 0x0012000844007844 */ /* 0x0005e20000000200 */
[----:B------:R-:W-:Y:S02]  /*7460*/  @P6 IADD3 R0, PT, PT, R0, 0xa0, RZ ;  /* 0x000000a000006810 */ /* 0x000fe40007ffe0ff */
[----:B------:R-:W-:Y:S01]  /*7470*/  @P6 SHF.L.U32 R3, R46, 0x1f, RZ ;  /* 0x0000001f2e036819 */ /* 0x000fe200000006ff */
[----:B------:R-:W-:Y:S01]  /*7480*/  @!PT LDS RZ, [RZ] ;  /* 0x00000000fffff984 */ /* 0x000fe20000000800 */
[----:B------:R-:W-:Y:S01]  /*7490*/  @!PT LDS RZ, [RZ] ;  /* 0x00000000fffff984 */ /* 0x000fe20000000800 */
[----:B------:R-:W-:Y:S01]  /*74a0*/  @!PT LDS RZ, [RZ] ;  /* 0x00000000fffff984 */ /* 0x000fe20000000800 */
[----:B------:R-:W-:Y:S01]  /*74b0*/  @!PT LDS RZ, [RZ] ;  /* 0x00000000fffff984 */ /* 0x000fe20000000800 */
[----:B------:R4:W-:Y:S06]  /*74c0*/  MEMBAR.ALL.CTA ;  /* 0x0000000000007992 */ /* 0x0009ec0000008000 */
[----:B----4-:R-:W4:Y:S01]  /*74d0*/  FENCE.VIEW.ASYNC.S ;  /* 0x00000000000073c6 */ /* 0x010f220000000000 */
[----:B-1----:R-:W-:Y:S01]  /*74e0*/  @P6 PRMT R0, R75, 0x654, R0 ;  /* 0x000006544b006816 */ /* 0x002fe20000000000 */
[----:B----4-:R-:W-:Y:S06]  /*74f0*/  BAR.SYNC.DEFER_BLOCKING 0x1, 0x80 ;  /* 0x0042000000007b1d */ /* 0x010fec0000010000 */
[----:B------:R-:W-:Y:S05]  /*7500*/  @P0 BRA `(.L_x_112) ;  /* 0x00000000002c0947 */ /* 0x000fea0003800000 */
[----:B------:R-:W1:Y:S01]  /*7510*/  LDCU.64 UR6, c[0x0][0x348] ;  /* 0x00006900ff0677ac */ /* 0x000e620008000a00 */
[----:B------:R-:W-:Y:S02]  /*7520*/  R2UR UR10, R65 ;  /* 0x00000000410a72ca */ /* 0x000fe400000e0000 */
[----:B------:R-:W-:Y:S01]  /*7530*/  R2UR UR11, R63 ;  /* 0x000000003f0b72ca */ /* 0x000fe200000e0000 */
[----:B------:R-:W-:Y:S01]  /*7540*/  UIADD3 UR9, UPT, UPT, UR41, 0x20, URZ ;  /* 0x0000002029097890 */ /* 0x000fe2000fffe0ff */
[----:B------:R-:W-:Y:S01]  /*7550*/  R2UR UR12, R64 ;  /* 0x00000000400c72ca */ /* 0x000fe200000e0000 */
[----:B------:R-:W-:Y:S02]  /*7560*/  UIADD3 UR8, UPT, UPT, UR48, 0x1200, URZ ;  /* 0x0000120030087890 */ /* 0x000fe4000fffe0ff */
[----:B-1----:R-:W-:Y:S04]  /*7570*/  UIADD3 UR4, UP0, UPT, UR6, 0x680, URZ ;  /* 0x0000068006047890 */ /* 0x002fe8000ff1e0ff */
[----:B------:R-:W-:Y:S09]  /*7580*/  UIADD3.X UR5, UPT, UPT, URZ, UR7, URZ, UP0, !UPT ;  /* 0x00000007ff057290 */ /* 0x000ff200087fe4ff */
[----:B------:R1:W-:Y:S01]  /*7590*/  UTMASTG.4D.IM2COL [UR8], [UR4] ;  /* 0x00000008040073b5 */ /* 0x0003e20008058000 */
[----:B------:R0:W-:Y:S01]  /*75a0*/  UTMACMDFLUSH ;  /* 0x00000000000079b7 */ /* 0x0001e20000000000 */
[----:B-1----:R-:W-:Y:S04]  /*75b0*/  DEPBAR.LE SB0, 0x1 ;  /* 0x000080400000791a */ /* 0x002fe80000000000 */
.L_x_112:
[----:B------:R-:W-:Y:S05]  /*75c0*/  BSYNC.RECONVERGENT B0 ;  /* 0x0000000000007941 */ /* 0x000fea0003800200 */
.L_x_111:
[----:B------:R-:W-:Y:S01]  /*75d0*/  BAR.SYNC.DEFER_BLOCKING 0x1, 0x80 ;  /* 0x0042000000007b1d */ /* 0x000fe20000010000 */
[----:B------:R-:W-:Y:S04]  /*75e0*/  UIADD3 UR4, UPT, UPT, UR49, 0x1, URZ ;  /* 0x0000000131047890 */ /* 0x000fe8000fffe0ff */
[----:B------:R-:W-:Y:S04]  /*75f0*/  UISETP.NE.AND UP0, UPT, UR4, 0x4, UPT ;  /* 0x000000040400788c */ /* 0x000fe8000bf05270 */
[----:B------:R-:W-:Y:S01]  /*7600*/  USEL UR40, UR4, URZ, UP0 ;  /* 0x000000ff04287287 */ /* 0x000fe20008000000 */
[----:B------:R1:W-:Y:S01]  /*7610*/  @P6 SYNCS.ARRIVE.TRANS64.RED.A1T0 RZ, [R0+URZ], RZ ;  /* 0x000000ff00ff69a7 */ /* 0x0003e200081004ff */
[----:B------:R-:W-:Y:S01]  /*7620*/  BSSY B1, `(.L_x_113) ;  /* 0x0000014000017945 */ /* 0x000fe20003800000 */
[----:B------:R-:W4:Y:S02]  /*7630*/  @P6 SYNCS.PHASECHK.TRANS64.TRYWAIT P0, [R2+URZ+0x80], R3 ;  /* 0x00008003020065a7 */ /* 0x000f2400080011ff */
[----:B----4-:R-:W-:Y:S01]  /*7640*/  @P6 SEL R73, RZ, 0x1, !P0 ;  /* 0x00000001ff496807 */ /* 0x010fe20004000000 */
[----:B-1----:R-:W-:Y:S06]  /*7650*/  @!P6 BRA `(.L_x_114) ;  /* 0x000000000040e947 */ /* 0x002fec0003800000 */
[----:B------:R-:W-:Y:S01]  /*7660*/  ISETP.NE.AND P1, PT, R74, RZ, PT ;  /* 0x000000ff4a00720c */ /* 0x000fe20003f25270 */
[----:B------:R-:W-:Y:S01]  /*7670*/  BSSY B0, `(.L_x_115) ;  /* 0x0000009000007945 */ /* 0x000fe20003800000 */
[----:B------:R-:W-:Y:S11]  /*7680*/  ISETP.NE.AND P0, PT, R73, RZ, PT ;  /* 0x000000ff4900720c */ /* 0x000ff60003f05270 */
[----:B------:R-:W-:Y:S05]  /*7690*/  @P1 IMAD R3, R71, 0x1000, R72 ;  /* 0x0000100047031824 */ /* 0x000fea00078e0248 */
[----:B------:R-:W-:Y:S05]  /*76a0*/  @P1 IADD3 R0, PT, PT, R3, UR48, RZ ;  /* 0x0000003003001c10 */ /* 0x000fea000fffe0ff */
[----:B------:R-:W-:Y:S01]  /*76b0*/  @P1 IMAD.IADD R0, R62, 0x1, R0 ;  /* 0x000000013e001824 */ /* 0x000fe200078e0200 */
[----:B------:R-:W-:Y:S06]  /*76c0*/  @P0 BRA `(.L_x_116) ;  /* 0x00000000000c0947 */ /* 0x000fec0003800000 */
[----:B------:R-:W-:Y:S04]  /*76d0*/  SHF.L.U32 R4, R46, 0x1f, RZ ;  /* 0x0000001f2e047819 */ /* 0x000fe800000006ff */
[----:B------:R-:W1:Y:S02]  /*76e0*/  SYNCS.PHASECHK.TRANS64.TRYWAIT P0, [R2+URZ+0x80], R4 ;  /* 0x00008004020075a7 */ /* 0x000e6400080011ff */
[----:B-1----:R-:W-:Y:S05]  /*76f0*/  @!P0 BRA `(.L_x_117) ;  /* 0x0000001c00948947 */ /* 0x002fea0003800000 */
.L_x_116:
[----:B------:R-:W-:Y:S05]  /*7700*/  BSYNC B0 ;  /* 0x0000000000007941 */ /* 0x000fea0003800000 */
.L_x_115:
[----:B------:R-:W-:Y:S02]  /*7710*/  ISETP.NE.AND P0, PT, R74, RZ, PT ;  /* 0x000000ff4a00720c */ /* 0x000fe40003f05270 */
[----:B------:R-:W-:Y:S11]  /*7720*/  IADD3 R71, PT, PT, R71, 0x1, RZ ;  /* 0x0000000147477810 */ /* 0x000ff60007ffe0ff */
[----:B------:R-:W-:Y:S05]  /*7730*/  @P0 WARPSYNC.ALL ;  /* 0x0000000000000948 */ /* 0x000fea0003800000 */
[----:B------:R4:W1:Y:S04]  /*7740*/  @P0 LDSM.16.M88.4 R28, [R3+UR48+0x200] ;  /* 0x00020030031c083b */ /* 0x0008680008000200 */
[----:B------:R4:W1:Y:S02]  /*7750*/  @P0 LDSM.16.M88.4 R36, [R0+0x200] ;  /* 0x000200000024083b */ /* 0x0008640000000200 */
.L_x_114:
[----:B------:R-:W-:Y:S05]  /*7760*/  BSYNC B1 ;  /* 0x0000000000017941 */ /* 0x000fea0003800000 */
.L_x_113:
[----:B----4-:R-:W-:Y:S05]  /*7770*/  VIADD R0, R25, 0x40 ;  /* 0x0000004019007836 */ /* 0x010fea0000000000 */
[----:B------:R-:W-:Y:S04]  /*7780*/  SHF.R.U32.HI R0, RZ, 0x15, R0 ;  /* 0x00000015ff007819 */ /* 0x000fe80000011600 */
[----:B------:R-:W-:Y:S11]  /*7790*/  LOP3.LUT P0, RZ, R0, 0x3, R50, 0x48, !PT ;  /* 0x0000000300ff7812 */ /* 0x000ff60007804832 */
[----:B------:R-:W-:Y:S02]  /*77a0*/  @!UPT UIADD3 URZ, UPT, UPT, URZ, URZ, URZ ;  /* 0x000000fffffff290 */ /* 0x000fe4000fffe0ff */
[----:B------:R-:W-:Y:S05]  /*77b0*/  @!P0 BRA `(.L_x_118) ;  /* 0x0000000000408947 */ /* 0x000fea0003800000 */
[----:B------:R-:W4:Y:S01]  /*77c0*/  LDCU.64 UR8, c[0x4][0x70] ;  /* 0x01000e00ff0877ac */ /* 0x000f220008000a00 */
[----:B------:R-:W-:Y:S01]  /*77d0*/  MOV R3, 0x0 ;  /* 0x0000000000037802 */ /* 0x000fe20000000f00 */
[----:B------:R-:W-:Y:S02]  /*77e0*/  HFMA2 R12, -RZ, RZ, 0, 5.9604644775390625e-08 ;  /* 0x00000001ff0c7431 */ /* 0x000fe400000001ff */
[----:B--2---:R-:W-:Y:S02]  /*77f0*/  IMAD.MOV.U32 R8, RZ, RZ, 0x192 ;  /* 0x00000192ff087424 */ /* 0x004fe400078e00ff */
[----:B------:R-:W-:Y:S01]  /*7800*/  IMAD.MOV.U32 R13, RZ, RZ, RZ ;  /* 0x000000ffff0d7224 */ /* 0x000fe200078e00ff */
[----:B------:R-:W2:Y:S01]  /*7810*/  LDCU.64 UR6, c[0x4][0x78] ;  /* 0x01000f00ff0677ac */ /* 0x000ea20008000a00 */
[----:B-1----:R-:W1:Y:S01]  /*7820*/  LDC.64 R2, c[0x4][R3] ;  /* 0x0100000003027b82 */ /* 0x002e620000000a00 */
[----:B------:R-:W5:Y:S01]  /*7830*/  LDCU.64 UR4, c[0x4][0x10] ;  /* 0x01000200ff0477ac */ /* 0x000f620008000a00 */
[----:B----4-:R-:W-:Y:S01]  /*7840*/  MOV R5, UR9 ;  /* 0x0000000900057c02 */ /* 0x010fe20008000f00 */
[----:B------:R-:W-:Y:S01]  /*7850*/  IMAD.U32 R4, RZ, RZ, UR8 ;  /* 0x00000008ff047e24 */ /* 0x000fe2000f8e00ff */
[----:B--2---:R-:W-:Y:S01]  /*7860*/  MOV R7, UR7 ;  /* 0x0000000700077c02 */ /* 0x004fe20008000f00 */
[----:B------:R-:W-:Y:S01]  /*7870*/  IMAD.U32 R6, RZ, RZ, UR6 ;  /* 0x00000006ff067e24 */ /* 0x000fe2000f8e00ff */
[----:B-----5:R-:W-:Y:S01]  /*7880*/  MOV R11, UR5 ;  /* 0x00000005000b7c02 */ /* 0x020fe20008000f00 */
[----:B------:R-:W-:Y:S02]  /*7890*/  IMAD.U32 R10, RZ, RZ, UR4 ;  /* 0x00000004ff0a7e24 */ /* 0x000fe4000f8e00ff */
[----:B------:R-:W-:Y:S07]  /*78a0*/  LEPC R20, `(.L_x_118) ;  /* 0x000000001014794e */ /* 0x000fee0000000000 */
[----:B-1-3--:R-:W-:Y:S05]  /*78b0*/  CALL.ABS.NOINC R2 ;  /* 0x0000000002007343 */ /* 0x00afea0003c00000 */
.L_x_118:
[----:B------:R-:W-:Y:S01]  /*78c0*/  ISETP.NE.AND P6, PT, R67, RZ, PT ;  /* 0x000000ff4300720c */ /* 0x000fe20003fc5270 */
[----:B------:R-:W-:Y:S05]  /*78d0*/  WARPSYNC.ALL ;  /* 0x0000000000007948 */ /* 0x000fea0003800000 */
[----:B------:R-:W-:Y:S01]  /*78e0*/  R2UR UR4, R25 ;  /* 0x00000000190472ca */ /* 0x000fe200000e0000 */
[--C-:B-1----:R-:W-:Y:S01]  /*78f0*/  HADD2.F32 R3, -RZ, R28.reuse.H0_H0 ;  /* 0x2000001cff037230 */ /* 0x102fe20000004100 */
[----:B------:R-:W-:Y:S01]  /*7900*/  ISETP.NE.AND P0, PT, R48, RZ, PT ;  /* 0x000000ff3000720c */ /* 0x000fe20003f05270 */
[--C-:B------:R-:W-:Y:S01]  /*7910*/  HADD2.F32 R20, -RZ, R29.reuse.H0_H0 ;  /* 0x2000001dff147230 */ /* 0x100fe20000004100 */
[----:B------:R-:W-:Y:S01]  /*7920*/  BSSY.RECONVERGENT B0, `(.L_x_119) ;  /* 0x0000053000007945 */ /* 0x000fe20003800200 */
[----:B------:R-:W-:Y:S08]  /*7930*/  HADD2.F32 R21, -RZ, R29.H1_H1 ;  /* 0x3000001dff157230 */ /* 0x000ff00000004100 */
[----:B--2---:R-:W1:Y:S02]  /*7940*/  LDTM.16dp256bit.x4 R4, tmem[UR4+0x40] ;  /* 0x00004004000479ee */ /* 0x004e640008120000 */
[C---:B-1----:R-:W-:Y:S01]  /*7950*/  FMUL R0, R24.reuse, R4 ;  /* 0x0000000418007220 */ /* 0x042fe20000400000 */
[----:B------:R-:W-:Y:S02]  /*7960*/  HADD2.F32 R4, -RZ, R28.H1_H1 ;  /* 0x3000001cff047230 */ /* 0x000fe40000004100 */
[C---:B------:R-:W-:Y:S01]  /*7970*/  FMUL R2, R24.reuse, R5 ;  /* 0x0000000518027220 */ /* 0x040fe20000400000 */
[C---:B------:R-:W-:Y:S01]  /*7980*/  FMUL R7, R24.reuse, R7 ;  /* 0x0000000718077220 */ /* 0x040fe20000400000 */
[C---:B------:R-:W-:Y:S01]  /*7990*/  FFMA R0, R27.reuse, R3, R0 ;  /* 0x000000031b007223 */ /* 0x040fe20000000000 */
[C---:B------:R-:W-:Y:S01]  /*79a0*/  FMUL R3, R24.reuse, R6 ;  /* 0x0000000618037220 */ /* 0x040fe20000400000 */
[C---:B------:R-:W-:Y:S01]  /*79b0*/  FFMA R2, R27.reuse, R4, R2 ;  /* 0x000000041b027223 */ /* 0x040fe20000000002 */
[C---:B------:R-:W-:Y:S01]  /*79c0*/  FMUL R4, R24.reuse, R8 ;  /* 0x0000000818047220 */ /* 0x040fe20000400000 */
[C---:B------:R-:W-:Y:S01]  /*79d0*/  FMUL R8, R24.reuse, R12 ;  /* 0x0000000c18087220 */ /* 0x040fe20000400000 */
[----:B------:R-:W-:Y:S01]  /*79e0*/  FMUL R12, R24, R16 ;  /* 0x00000010180c7220 */ /* 0x000fe20000400000 */
[C---:B------:R-:W-:Y:S01]  /*79f0*/  FFMA R3, R27.reuse, R20, R3 ;  /* 0x000000141b037223 */ /* 0x040fe20000000003 */
[----:B------:R-:W-:Y:S01]  /*7a00*/  F2FP.F16.F32.PACK_AB R32, R2, R0 ;  /* 0x000000000220723e */ /* 0x000fe200000000ff */
[--C-:B------:R-:W-:Y:S02]  /*7a10*/  HADD2.F32 R16, -RZ, R30.reuse.H0_H0 ;  /* 0x2000001eff107230 */ /* 0x100fe40000004100 */
[C---:B------:R-:W-:Y:S01]  /*7a20*/  FMUL R5, R24.reuse, R9 ;  /* 0x0000000918057220 */ /* 0x040fe20000400000 */
[----:B------:R-:W-:Y:S02]  /*7a30*/  HADD2.F32 R0, -RZ, R30.H1_H1 ;  /* 0x3000001eff007230 */ /* 0x000fe40000004100 */
[C---:B------:R-:W-:Y:S01]  /*7a40*/  FFMA R7, R27.reuse, R21, R7 ;  /* 0x000000151b077223 */ /* 0x040fe20000000007 */
[--C-:B------:R-:W-:Y:S02]  /*7a50*/  HADD2.F32 R2, -RZ, R31.reuse.H0_H0 ;  /* 0x2000001fff027230 */ /* 0x100fe40000004100 */
[C---:B------:R-:W-:Y:S01]  /*7a60*/  FMUL R6, R24.reuse, R10 ;  /* 0x0000000a18067220 */ /* 0x040fe20000400000 */
[C---:B------:R-:W-:Y:S01]  /*7a70*/  FFMA R4, R27.reuse, R16, R4 ;  /* 0x000000101b047223 */ /* 0x040fe20000000004 */
[----:B------:R-:W-:Y:S01]  /*7a80*/  FFMA R5, R27, R0, R5 ;  /* 0x000000001b057223 */ /* 0x000fe20000000005 */
[----:B------:R-:W-:Y:S01]  /*7a90*/  F2FP.F16.F32.PACK_AB R33, R7, R3 ;  /* 0x000000030721723e */ /* 0x000fe200000000ff */
[----:B------:R-:W-:Y:S02]  /*7aa0*/  HADD2.F32 R16, -RZ, R31.H1_H1 ;  /* 0x3000001fff107230 */ /* 0x000fe40000004100 */
        /* <DEDUP_REMOVED lines=9> */
[C---:B------:R-:W-:Y:S01]  /*7b40*/  FFMA R8, R27.reuse, R0, R8 ;  /* 0x000000001b087223 */ /* 0x040fe20000000008 */
[C---:B------:R-:W-:Y:S01]  /*7b50*/  FFMA R9, R27.reuse, R2, R9 ;  /* 0x000000021b097223 */ /* 0x040fe20000000009 */
[----:B------:R-:W-:Y:S02]  /*7b60*/  HADD2.F32 R0, -RZ, R37.H1_H1 ;  /* 0x30000025ff007230 */ /* 0x000fe40000004100 */
[----:B------:R-:W-:Y:S01]  /*7b70*/  FFMA R10, R27, R3, R10 ;  /* 0x000000031b0a7223 */ /* 0x000fe2000000000a */
[----:B------:R-:W-:Y:S01]  /*7b80*/  F2FP.F16.F32.PACK_AB R35, R11, R6 ;  /* 0x000000060b23723e */ /* 0x000fe200000000ff */
[C---:B------:R-:W-:Y:S01]  /*7b90*/  FMUL R15, R24.reuse, R15 ;  /* 0x0000000f180f7220 */ /* 0x040fe20000400000 */
[--C-:B------:R-:W-:Y:S02]  /*7ba0*/  HADD2.F32 R2, -RZ, R38.reuse.H0_H0 ;  /* 0x20000026ff027230 */ /* 0x100fe40000004100 */
[C---:B------:R-:W-:Y:S01]  /*7bb0*/  FMUL R13, R24.reuse, R17 ;  /* 0x00000011180d7220 */ /* 0x040fe20000400000 */
[----:B------:R-:W-:Y:S01]  /*7bc0*/  HADD2.F32 R3, -RZ, R38.H1_H1 ;  /* 0x30000026ff037230 */ /* 0x000fe20000004100 */
[----:B------:R1:W-:Y:S01]  /*7bd0*/  STSM.16.M88.4 [R69+0x2200], R32 ;  /* 0x0022002045007844 */ /* 0x0003e20000000200 */
[----:B------:R-:W-:Y:S01]  /*7be0*/  F2FP.F16.F32.PACK_AB R8, R9, R8 ;  /* 0x000000080908723e */ /* 0x000fe200000000ff */
[--C-:B------:R-:W-:Y:S02]  /*7bf0*/  HADD2.F32 R4, -RZ, R39.reuse.H0_H0 ;  /* 0x20000027ff047230 */ /* 0x100fe40000004100 */
[C---:B------:R-:W-:Y:S01]  /*7c00*/  FMUL R14, R24.reuse, R18 ;  /* 0x00000012180e7220 */ /* 0x040fe20000400000 */
[----:B------:R-:W-:Y:S02]  /*7c10*/  HADD2.F32 R5, -RZ, R39.H1_H1 ;  /* 0x30000027ff057230 */ /* 0x000fe40000004100 */
[C---:B------:R-:W-:Y:S01]  /*7c20*/  FFMA R15, R27.reuse, R0, R15 ;  /* 0x000000001b0f7223 */ /* 0x040fe2000000000f */
[----:B------:R-:W-:Y:S01]  /*7c30*/  MOV R0, UR40 ;  /* 0x0000002800007c02 */ /* 0x000fe20008000f00 */
        /* <DEDUP_REMOVED lines=18> */
[----:B--2---:R-:W2:Y:S01]  /*7d60*/  FENCE.VIEW.ASYNC.S ;  /* 0x00000000000073c6 */ /* 0x004ea20000000000 */
[----:B------:R-:W-:Y:S01]  /*7d70*/  @P6 PRMT R0, R75, 0x654, R0 ;  /* 0x000006544b006816 */ /* 0x000fe20000000000 */
[----:B--2---:R-:W-:Y:S06]  /*7d80*/  BAR.SYNC.DEFER_BLOCKING 0x1, 0x80 ;  /* 0x0042000000007b1d */ /* 0x004fec0000010000 */
[----:B------:R-:W-:Y:S05]  /*7d90*/  @P0 BRA `(.L_x_120) ;  /* 0x00000000002c0947 */ /* 0x000fea0003800000 */
[----:B------:R-:W2:Y:S01]  /*7da0*/  LDCU.64 UR6, c[0x0][0x348] ;  /* 0x00006900ff0677ac */ /* 0x000ea20008000a00 */
[----:B------:R-:W-:Y:S02]  /*7db0*/  R2UR UR10, R65 ;  /* 0x00000000410a72ca */ /* 0x000fe400000e0000 */
[----:B------:R-:W-:Y:S01]  /*7dc0*/  R2UR UR11, R63 ;  /* 0x000000003f0b72ca */ /* 0x000fe200000e0000 */
[----:B------:R-:W-:Y:S01]  /*7dd0*/  UIADD3 UR9, UPT, UPT, UR41, 0x40, URZ ;  /* 0x0000004029097890 */ /* 0x000fe2000fffe0ff */
[----:B------:R-:W-:Y:S01]  /*7de0*/  R2UR UR12, R64 ;  /* 0x00000000400c72ca */ /* 0x000fe200000e0000 */
[----:B------:R-:W-:Y:S02]  /*7df0*/  UIADD3 UR8, UPT, UPT, UR48, 0x2200, URZ ;  /* 0x0000220030087890 */ /* 0x000fe4000fffe0ff */
[----:B--2---:R-:W-:Y:S04]  /*7e00*/  UIADD3 UR4, UP0, UPT, UR6, 0x680, URZ ;  /* 0x0000068006047890 */ /* 0x004fe8000ff1e0ff */
[----:B------:R-:W-:Y:S09]  /*7e10*/  UIADD3.X UR5, UPT, UPT, URZ, UR7, URZ, UP0, !UPT ;  /* 0x00000007ff057290 */ /* 0x000ff200087fe4ff */
[----:B------:R2:W-:Y:S01]  /*7e20*/  UTMASTG.4D.IM2COL [UR8], [UR4] ;  /* 0x00000008040073b5 */ /* 0x0005e20008058000 */
[----:B------:R0:W-:Y:S01]  /*7e30*/  UTMACMDFLUSH ;  /* 0x00000000000079b7 */ /* 0x0001e20000000000 */
[----:B--2---:R-:W-:Y:S04]  /*7e40*/  DEPBAR.LE SB0, 0x1 ;  /* 0x000080400000791a */ /* 0x004fe80000000000 */
.L_x_120:
[----:B------:R-:W-:Y:S05]  /*7e50*/  BSYNC.RECONVERGENT B0 ;  /* 0x0000000000007941 */ /* 0x000fea0003800200 */
.L_x_119:
        /* <DEDUP_REMOVED lines=8> */
[----:B--2---:R-:W-:Y:S06]  /*7ee0*/  @!P6 BRA `(.L_x_122) ;  /* 0x000000000040e947 */ /* 0x004fec0003800000 */
        /* <DEDUP_REMOVED lines=8> */
[----:B------:R-:W2:Y:S02]  /*7f70*/  SYNCS.PHASECHK.TRANS64.TRYWAIT P0, [R3+URZ+0x80], R0 ;  /* 0x00008000030075a7 */ /* 0x000ea400080011ff */
[----:B--2---:R-:W-:Y:S05]  /*7f80*/  @!P0 BRA `(.L_x_125) ;  /* 0x0000001400848947 */ /* 0x004fea0003800000 */
.L_x_124:
[----:B------:R-:W-:Y:S05]  /*7f90*/  BSYNC B0 ;  /* 0x0000000000007941 */ /* 0x000fea0003800000 */
.L_x_123:
[----:B------:R-:W-:Y:S11]  /*7fa0*/  ISETP.NE.AND P0, PT, R74, RZ, PT ;  /* 0x000000ff4a00720c */ /* 0x000ff60003f05270 */
[----:B------:R-:W-:Y:S02]  /*7fb0*/  @!UPT UIADD3 URZ, UPT, UPT, URZ, URZ, URZ ;  /* 0x000000fffffff290 */ /* 0x000fe4000fffe0ff */
[----:B------:R-:W-:Y:S05]  /*7fc0*/  @P0 WARPSYNC.ALL ;  /* 0x0000000000000948 */ /* 0x000fea0003800000 */
[----:B------:R4:W1:Y:S04]  /*7fd0*/  @P0 LDSM.16.M88.4 R28, [R71+UR48+0x200] ;  /* 0x00020030471c083b */ /* 0x0008680008000200 */
[----:B------:R4:W1:Y:S02]  /*7fe0*/  @P0 LDSM.16.M88.4 R36, [R2+0x200] ;  /* 0x000200000224083b */ /* 0x0008640000000200 */
.L_x_122:
[----:B------:R-:W-:Y:S05]  /*7ff0*/  BSYNC B1 ;  /* 0x0000000000017941 */ /* 0x000fea0003800000 */
.L_x_121:
[----:B--2---:R-:W-:Y:S05]  /*8000*/  VIADD R0, R25, 0x60 ;  /* 0x0000006019007836 */ /* 0x004fea0000000000 */
[----:B------:R-:W-:Y:S04]  /*8010*/  SHF.R.U32.HI R0, RZ, 0x15, R0 ;  /* 0x00000015ff007819 */ /* 0x000fe80000011600 */
[----:B------:R-:W-:Y:S11]  /*8020*/  LOP3.LUT P0, RZ, R0, 0x3, R50, 0x48, !PT ;  /* 0x0000000300ff7812 */ /* 0x000ff60007804832 */
[----:B------:R-:W-:Y:S02]  /*8030*/  @!UPT UIADD3 URZ, UPT, UPT, URZ, URZ, URZ ;  /* 0x000000fffffff290 */ /* 0x000fe4000fffe0ff */
[----:B------:R-:W-:Y:S05]  /*8040*/  @!P0 BRA `(.L_x_126) ;  /* 0x0000000000408947 */ /* 0x000fea0003800000 */
[----:B------:R-:W2:Y:S01]  /*8050*/  LDCU.64 UR8, c[0x4][0x70] ;  /* 0x01000e00ff0877ac */ /* 0x000ea20008000a00 */
[----:B------:R-:W-:Y:S01]  /*8060*/  MOV R3, 0x0 ;  /* 0x0000000000037802 */ /* 0x000fe20000000f00 */
[----:B------:R-:W-:Y:S02]  /*8070*/  HFMA2 R12, -RZ, RZ, 0, 5.9604644775390625e-08 ;  /* 0x00000001ff0c7431 */ /* 0x000fe400000001ff */
[----:B-1----:R-:W-:Y:S02]  /*8080*/  IMAD.MOV.U32 R8, RZ, RZ, 0x192 ;  /* 0x00000192ff087424 */ /* 0x002fe400078e00ff */
[----:B------:R-:W-:Y:S01]  /*8090*/  IMAD.MOV.U32 R13, RZ, RZ, RZ ;  /* 0x000000ffff0d7224 */ /* 0x000fe200078e00ff */
[----:B------:R-:W1:Y:S01]  /*80a0*/  LDCU.64 UR6, c[0x4][0x78] ;  /* 0x01000f00ff0677ac */ /* 0x000e620008000a00 */
[----:B----4-:R-:W4:Y:S01]  /*80b0*/  LDC.64 R2, c[0x4][R3] ;  /* 0x0100000003027b82 */ /* 0x010f220000000a00 */
        /* <DEDUP_REMOVED lines=9> */
.L_x_126:
[----:B------:R-:W-:Y:S01]  /*8150*/  ISETP.NE.AND P0, PT, R48, RZ, PT ;  /* 0x000000ff3000720c */ /* 0x000fe20003f05270 */
[----:B------:R-:W-:Y:S05]  /*8160*/  WARPSYNC.ALL ;  /* 0x0000000000007948 */ /* 0x000fea0003800000 */
[----:B------:R-:W-:Y:S01]  /*8170*/  R2UR UR4, R25 ;  /* 0x00000000190472ca */ /* 0x000fe200000e0000 */
[----:B------:R-:W2:Y:S01]  /*8180*/  S2UR UR5, SR_CgaCtaId ;  /* 0x00000000000579c3 */ /* 0x000ea20000008800 */
[--C-:B-1----:R-:W-:Y:S01]  /*8190*/  HADD2.F32 R0, -RZ, R28.reuse.H0_H0 ;  /* 0x2000001cff007230 */ /* 0x102fe20000004100 */
[----:B------:R-:W-:Y:S01]  /*81a0*/  BSSY.RECONVERGENT B0, `(.L_x_127) ;  /* 0x0000053000007945 */ /* 0x000fe20003800200 */
[----:B----4-:R-:W-:Y:S02]  /*81b0*/  HADD2.F32 R2, -RZ, R28.H1_H1 ;  /* 0x3000001cff027230 */ /* 0x010fe40000004100 */
[--C-:B------:R-:W-:Y:S02]  /*81c0*/  HADD2.F32 R3, -RZ, R29.reuse.H0_H0 ;  /* 0x2000001dff037230 */ /* 0x100fe40000004100 */
[----:B------:R-:W-:Y:S02]  /*81d0*/  HADD2.F32 R20, -RZ, R29.H1_H1 ;  /* 0x3000001dff147230 */ /* 0x000fe40000004100 */
[--C-:B------:R-:W-:Y:S02]  /*81e0*/  HADD2.F32 R21, -RZ, R30.reuse.H0_H0 ;  /* 0x2000001eff157230 */ /* 0x100fe40000004100 */
[----:B------:R-:W-:Y:S01]  /*81f0*/  HADD2.F32 R25, -RZ, R30.H1_H1 ;  /* 0x3000001eff197230 */ /* 0x000fe20000004100 */
[----:B------:R-:W1:Y:S01]  /*8200*/  LDTM.16dp256bit.x4 R4, tmem[UR4+0x60] ;  /* 0x00006004000479ee */ /* 0x000e620008120000 */
[----:B------:R-:W-:Y:S01]  /*8210*/  R2UR UR4, R70 ;  /* 0x00000000460472ca */ /* 0x000fe200000e0000 */
[----:B------:R-:W-:Y:S01]  /*8220*/  NOP ;  /* 0x0000000000007918 */ /* 0x000fe20000000000 */
[--C-:B------:R-:W-:Y:S02]  /*8230*/  HADD2.F32 R26, -RZ, R31.reuse.H0_H0 ;  /* 0x2000001fff1a7230 */ /* 0x100fe40000004100 */
[----:B------:R-:W-:Y:S02]  /*8240*/  HADD2.F32 R28, -RZ, R31.H1_H1 ;  /* 0x3000001fff1c7230 */ /* 0x000fe40000004100 */
[--C-:B------:R-:W-:Y:S02]  /*8250*/  HADD2.F32 R29, -RZ, R36.reuse.H0_H0 ;  /* 0x20000024ff1d7230 */ /* 0x100fe40000004100 */
[----:B------:R-:W-:Y:S02]  /*8260*/  HADD2.F32 R30, -RZ, R36.H1_H1 ;  /* 0x30000024ff1e7230 */ /* 0x000fe40000004100 */
[--C-:B------:R-:W-:Y:S02]  /*8270*/  HADD2.F32 R31, -RZ, R37.reuse.H0_H0 ;  /* 0x20000025ff1f7230 */ /* 0x100fe40000004100 */
[----:B------:R-:W-:Y:S01]  /*8280*/  HADD2.F32 R32, -RZ, R37.H1_H1 ;  /* 0x30000025ff207230 */ /* 0x000fe20000004100 */
[----:B------:R-:W-:Y:S01]  /*8290*/  UIADD3 UR4, UPT, UPT, UR4, 0xf0, URZ ;  /* 0x000000f004047890 */ /* 0x000fe2000fffe0ff */
[--C-:B------:R-:W-:Y:S02]  /*82a0*/  HADD2.F32 R33, -RZ, R38.reuse.H0_H0 ;  /* 0x20000026ff217230 */ /* 0x100fe40000004100 */
[----:B------:R-:W-:Y:S02]  /*82b0*/  HADD2.F32 R34, -RZ, R38.H1_H1 ;  /* 0x30000026ff227230 */ /* 0x000fe40000004100 */
[--C-:B------:R-:W-:Y:S02]  /*82c0*/  HADD2.F32 R35, -RZ, R39.reuse.H0_H0 ;  /* 0x20000027ff237230 */ /* 0x100fe40000004100 */
[----:B------:R-:W-:Y:S02]  /*82d0*/  HADD2.F32 R36, -RZ, R39.H1_H1 ;  /* 0x30000027ff247230 */ /* 0x000fe40000004100 */
[C---:B-1----:R-:W-:Y:S01]  /*82e0*/  FMUL R4, R24.reuse, R4 ;  /* 0x0000000418047220 */ /* 0x042fe20000400000 */
[----:B--2---:R-:W-:Y:S01]  /*82f0*/  UPRMT UR4, UR5, 0x654, UR4 ;  /* 0x0000065405047896 */ /* 0x004fe20008000004 */
[C---:B------:R-:W-:Y:S01]  /*8300*/  FMUL R5, R24.reuse, R5 ;  /* 0x0000000518057220 */ /* 0x040fe20000400000 */
[C---:B------:R-:W-:Y:S01]  /*8310*/  FMUL R6, R24.reuse, R6 ;  /* 0x0000000618067220 */ /* 0x040fe20000400000 */
[C---:B------:R-:W-:Y:S01]  /*8320*/  FFMA R4, R27.reuse, R0, R4 ;  /* 0x000000001b047223 */ /* 0x040fe20000000004 */
[C---:B------:R-:W-:Y:S01]  /*8330*/  FMUL R7, R24.reuse, R7 ;  /* 0x0000000718077220 */ /* 0x040fe20000400000 */
[C---:B------:R-:W-:Y:S01]  /*8340*/  FFMA R5, R27.reuse, R2, R5 ;  /* 0x000000021b057223 */ /* 0x040fe20000000005 */
[C---:B------:R-:W-:Y:S01]  /*8350*/  FFMA R6, R27.reuse, R3, R6 ;  /* 0x000000031b067223 */ /* 0x040fe20000000006 */
[C---:B------:R-:W-:Y:S01]  /*8360*/  FMUL R8, R24.reuse, R8 ;  /* 0x0000000818087220 */ /* 0x040fe20000400000 */
[----:B------:R-:W-:Y:S01]  /*8370*/  FFMA R7, R27, R20, R7 ;  /* 0x000000141b077223 */ /* 0x000fe20000000007 */
[----:B------:R-:W-:Y:S01]  /*8380*/  SYNCS.ARRIVE.TRANS64.RED.A1T0 RZ, [UR4], RZ ;  /* 0x000000ffffff79a7 */ /* 0x000fe20008100404 */
[----:B------:R-:W-:Y:S01]  /*8390*/  F2FP.F16.F32.PACK_AB R4, R5, R4 ;  /* 0x000000040504723e */ /* 0x000fe200000000ff */
[----:B------:R-:W-:Y:S01]  /*83a0*/  FFMA R8, R27, R21, R8 ;  /* 0x000000151b087223 */ /* 0x000fe20000000008 */
[C---:B------:R-:W-:Y:S01]  /*83b0*/  FMUL R9, R24.reuse, R9 ;  /* 0x0000000918097220 */ /* 0x040fe20000400000 */
[----:B------:R-:W-:Y:S01]  /*83c0*/  F2FP.F16.F32.PACK_AB R5, R7, R6 ;  /* 0x000000060705723e */ /* 0x000fe200000000ff */
[C---:B------:R-:W-:Y:S01]  /*83d0*/  FMUL R0, R24.reuse, R10 ;  /* 0x0000000a18007220 */ /* 0x040fe20000400000 */
[C---:B------:R-:W-:Y:S01]  /*83e0*/  FMUL R2, R24.reuse, R11 ;  /* 0x0000000b18027220 */ /* 0x040fe20000400000 */
[C---:B------:R-:W-:Y:S01]  /*83f0*/  FMUL R3, R24.reuse, R12 ;  /* 0x0000000c18037220 */ /* 0x040fe20000400000 */
[C---:B------:R-:W-:Y:S01]  /*8400*/  FFMA R9, R27.reuse, R25, R9 ;  /* 0x000000191b097223 */ /* 0x040fe20000000009 */
[C---:B------:R-:W-:Y:S01]  /*8410*/  FMUL R10, R24.reuse, R13 ;  /* 0x0000000d180a7220 */ /* 0x040fe20000400000 */
[C---:B------:R-:W-:Y:S01]  /*8420*/  FFMA R0, R27.reuse, R26, R0 ;  /* 0x0000001a1b007223 */ /* 0x040fe20000000000 */
[C---:B------:R-:W-:Y:S01]  /*8430*/  FMUL R11, R24.reuse, R14 ;  /* 0x0000000e180b7220 */ /* 0x040fe20000400000 */
[C---:B------:R-:W-:Y:S01]  /*8440*/  FFMA R2, R27.reuse, R28, R2 ;  /* 0x0000001c1b027223 */ /* 0x040fe20000000002 */
[C---:B------:R-:W-:Y:S01]  /*8450*/  FMUL R15, R24.reuse, R15 ;  /* 0x0000000f180f7220 */ /* 0x040fe20000400000 */
[C---:B------:R-:W-:Y:S01]  /*8460*/  FMUL R12, R24.reuse, R16 ;  /* 0x00000010180c7220 */ /* 0x040fe20000400000 */
[C---:B------:R-:W-:Y:S01]  /*8470*/  FFMA R3, R27.reuse, R29, R3 ;  /* 0x0000001d1b037223 */ /* 0x040fe20000000003 */
[C---:B------:R-:W-:Y:S01]  /*8480*/  FMUL R13, R24.reuse, R17 ;  /* 0x00000011180d7220 */ /* 0x040fe20000400000 */
[C---:B------:R-:W-:Y:S01]  /*8490*/  FFMA R10, R27.reuse, R30, R10 ;  /* 0x0000001e1b0a7223 */ /* 0x040fe2000000000a */
[C---:B------:R-:W-:Y:S01]  /*84a0*/  FMUL R14, R24.reuse, R18 ;  /* 0x00000012180e7220 */ /* 0x040fe20000400000 */
[C---:B------:R-:W-:Y:S01]  /*84b0*/  FFMA R11, R27.reuse, R31, R11 ;  /* 0x0000001f1b0b7223 */ /* 0x040fe2000000000b */
[C---:B------:R-:W-:Y:S01]  /*84c0*/  FFMA R15, R27.reuse, R32, R15 ;  /* 0x000000201b0f7223 */ /* 0x040fe2000000000f */
        /* <DEDUP_REMOVED lines=32> */
.L_x_128:
[----:B------:R-:W-:Y:S05]  /*86d0*/  BSYNC.RECONVERGENT B0 ;  /* 0x0000000000007941 */ /* 0x000fea0003800200 */
.L_x_127:
[----:B------:R-:W-:Y:S01]  /*86e0*/  BAR.SYNC.DEFER_BLOCKING 0x1, 0x80 ;  /* 0x0042000000007b1d */ /* 0x000fe20000010000 */
[----:B------:R-:W-:Y:S01]  /*86f0*/  UISETP.NE.AND UP0, UPT, UR52, -0x4, UPT ;  /* 0xfffffffc3400788c */ /* 0x000fe2000bf05270 */
[----:B------:R-:W-:Y:S08]  /*8700*/  IADD3 R22, PT, PT, R22, 0x1, RZ ;  /* 0x0000000116167810 */ /* 0x000ff00007ffe0ff */
[----:B------:R-:W-:Y:S05]  /*8710*/  BRA.U !UP0, `(.L_x_129) ;  /* 0x0000000108247547 */ /* 0x000fea000b800000 */
[----:B------:R-:W-:Y:S01]  /*8720*/  ISETP.NE.AND P0, PT, R67, RZ, PT ;  /* 0x000000ff4300720c */ /* 0x000fe20003f05270 */
[----:B------:R-:W-:Y:S01]  /*8730*/  IMAD.U32 R0, RZ, RZ, UR49 ;  /* 0x00000031ff007e24 */ /* 0x000fe2000f8e00ff */
[----:B------:R-:W-:Y:S04]  /*8740*/  UIADD3 UR4, UPT, UPT, UR49, 0x1, URZ ;  /* 0x0000000131047890 */ /* 0x000fe8000fffe0ff */
[----:B------:R-:W-:Y:S04]  /*8750*/  UISETP.NE.AND UP0, UPT, UR4, 0x4, UPT ;  /* 0x000000040400788c */ /* 0x000fe8000bf05270 */
[----:B------:R-:W-:Y:S03]  /*8760*/  USEL UR49, UR4, URZ, UP0 ;  /* 0x000000ff04317287 */ /* 0x000fe60008000000 */
[----:B------:R-:W-:Y:S05]  /*8770*/  @P0 LEA R0, R0, UR48, 0x3 ;  /* 0x0000003000000c11 */ /* 0x000fea000f8e18ff */
[----:B------:R-:W-:Y:S05]  /*8780*/  @P0 VIADD R0, R0, 0xa0 ;  /* 0x000000a000000836 */ /* 0x000fea0000000000 */
[----:B------:R-:W-:Y:S04]  /*8790*/  @P0 PRMT R0, R75, 0x654, R0 ;  /* 0x000006544b000816 */ /* 0x000fe80000000000 */
[----:B------:R2:W-:Y:S03]  /*87a0*/  @P0 SYNCS.ARRIVE.TRANS64.RED.A1T0 RZ, [R0+URZ], RZ ;  /* 0x000000ff00ff09a7 */ /* 0x0005e600081004ff */
.L_x_129:
[----:B------:R-:W-:Y:S01]  /*87b0*/  R2UR UR4, R59 ;  /* 0x000000003b0472ca */ /* 0x000fe200000e0000 */
[----:B------:R-:W-:Y:S01]  /*87c0*/  UISETP.NE.AND UP0, UPT, UR61, URZ, UPT ;  /* 0x000000ff3d00728c */ /* 0x000fe2000bf05270 */
[----:B------:R-:W-:Y:S01]  /*87d0*/  ISETP.NE.AND P0, PT, R22, 0x2, PT ;  /* 0x000000021600780c */ /* 0x000fe20003f05270 */
[----:B------:R-:W-:Y:S01]  /*87e0*/  UIADD3 UR21, UPT, UPT, UR36, UR63, URZ ;  /* 0x0000003f24157290 */ /* 0x000fe2000fffe0ff */
[----:B------:R-:W-:Y:S01]  /*87f0*/  LOP3.LUT R44, R44, 0x1, RZ, 0x3c, !PT ;  /* 0x000000012c2c7812 */ /* 0x000fe200078e3cff */
[----:B------:R-:W-:Y:S01]  /*8800*/  UIADD3 UR52, UPT, UPT, UR52, 0x4, URZ ;  /* 0x0000000434347890 */ /* 0x000fe2000fffe0ff */
[----:B--2---:R-:W-:Y:S01]  /*8810*/  SEL R0, RZ, 0x1, P0 ;  /* 0x00000001ff007807 */ /* 0x004fe20000000000 */
[----:B------:R-:W-:Y:S01]  /*8820*/  UMOV UR51, UR62 ;  /* 0x0000003e00337c82 */ /* 0x000fe20008000000 */
[----:B------:R-:W-:Y:S02]  /*8830*/  SEL R22, R22, RZ, P0 ;  /* 0x000000ff16167207 */ /* 0x000fe40000000000 */
[----:B------:R-:W-:Y:S03]  /*8840*/  LOP3.LUT R45, R45, R0, RZ, 0x3c, !PT ;  /* 0x000000002d2d7212 */ /* 0x000fe600078e3cff */
[----:B------:R-:W-:Y:S01]  /*8850*/  UIADD3 UR50, UPT, UPT, UR37, UR4, URZ ;  /* 0x0000000425327290 */ /* 0x000fe2000fffe0ff */
[----:B------:R-:W-:Y:S11]  /*8860*/  BRA.U UP0, `(.L_x_130) ;  /* 0xffffffcd00607547 */ /* 0x000ff6000b83ffff */
[----:B------:R-:W-:-:S13]  /*8870*/  R2UR UR4, R60 ;  /* 0x000000003c0472ca */ /* 0x000fda00000e0000 */
[----:B------:R-:W-:-:S09]  /*8880*/  UISETP.NE.AND UP0, UPT, UR4, URZ, UPT ;  /* 0x000000ff0400728c */ /* 0x000fd2000bf05270 */
[----:B------:R-:W-:Y:S05]  /*8890*/  BRA.U !UP0, `(.L_x_131) ;  /* 0x0000000108487547 */ /* 0x000fea000b800000 */
[----:B------:R-:W2:Y:S02]  /*88a0*/  LDCU.64 UR4, c[0x0][0x890] ;  /* 0x00011200ff0477ac */ /* 0x000ea40008000a00 */
[----:B--2---:R-:W-:-:S04]  /*88b0*/  UISETP.NE.U32.AND UP0, UPT, UR4, URZ, UPT ;  /* 0x000000ff0400728c */ /* 0x004fc8000bf05070 */
[----:B------:R-:W-:-:S09]  /*88c0*/  UISETP.NE.AND.EX UP0, UPT, UR5, URZ, UPT, UP0 ;  /* 0x000000ff0500728c */ /* 0x000fd2000bf05300 */
[----:B------:R-:W-:Y:S05]  /*88d0*/  BRA.U UP0, `(.L_x_132) ;  /* 0x00000001000c7547 */ /* 0x000fea000b800000 */
[----:B------:R-:W-:-:S13]  /*88e0*/  FSETP.NEU.AND P0, PT, R27, RZ, PT ;  /* 0x000000ff1b00720b */ /* 0x000fda0003f0d000 */
[----:B------:R-:W-:Y:S05]  /*88f0*/  @!P0 EXIT ;  /* 0x000000000000894d */ /* 0x000fea0003800000 */
[----:B------:R-:W-:Y:S05]  /*8900*/  BRA `(.L_x_131) ;  /* 0x00000000002c7947 */ /* 0x000fea0003800000 */
.L_x_132:
[----:B------:R-:W-:Y:S01]  /*8910*/  ISETP.NE.AND P0, PT, R66, RZ, PT ;  /* 0x000000ff4200720c */ /* 0x000fe20003f05270 */
[----:B------:R-:W-:-:S12]  /*8920*/  BSSY.RECONVERGENT B0, `(.L_x_131) ;  /* 0x0000009000007945 */ /* 0x000fd80003800200 */
[----:B------:R-:W-:Y:S05]  /*8930*/  @P0 BRA `(.L_x_133) ;  /* 0x0000000000140947 */ /* 0x000fea0003800000 */
[----:B------:R-:W2:Y:S02]  /*8940*/  LDCU.64 UR4, c[0x0][0x888] ;  /* 0x00011100ff0477ac */ /* 0x000ea40008000a00 */
[----:B--2---:R-:W-:-:S04]  /*8950*/  ISETP.NE.U32.AND P0, PT, RZ, UR4, PT ;  /* 0x00000004ff007c0c */ /* 0x004fc8000bf05070 */
[----:B------:R-:W-:-:S13]  /*8960*/  ISETP.NE.AND.EX P0, PT, RZ, UR5, PT, P0 ;  /* 0x00000005ff007c0c */ /* 0x000fda000bf05300 */
[----:B------:R-:W-:Y:S05]  /*8970*/  @!P0 EXIT ;  /* 0x000000000000894d */ /* 0x000fea0003800000 */
[----:B------:R-:W-:Y:S05]  /*8980*/  BRA `(.L_x_134) ;  /* 0x0000000000087947 */ /* 0x000fea0003800000 */
.L_x_133:
[----:B------:R-:W-:-:S13]  /*8990*/  FSETP.NEU.AND P0, PT, R27, RZ, PT ;  /* 0x000000ff1b00720b */ /* 0x000fda0003f0d000 */
[----:B------:R-:W-:Y:S05]  /*89a0*/  @!P0 EXIT ;  /* 0x000000000000894d */ /* 0x000fea0003800000 */
.L_x_134:
[----:B------:R-:W-:Y:S05]  /*89b0*/  BSYNC.RECONVERGENT B0 ;  /* 0x0000000000007941 */ /* 0x000fea0003800200 */
.L_x_131:
[----:B------:R-:W2:Y:S01]  /*89c0*/  S2UR UR5, SR_CgaCtaId ;  /* 0x00000000000579c3 */ /* 0x000ea20000008800 */
[----:B------:R-:W-:Y:S01]  /*89d0*/  ULEA UR4, UR49, UR48, 0x3 ;  /* 0x0000003031047291 */ /* 0x000fe2000f8e18ff */
[----:B------:R-:W-:-:S04]  /*89e0*/  DEPBAR.LE SB0, 0x0 ;  /* 0x000080000000791a */ /* 0x000fc80000000000 */
[----:B------:R-:W-:-:S04]  /*89f0*/  UIADD3 UR4, UPT, UPT, UR4, 0xa0, URZ ;  /* 0x000000a004047890 */ /* 0x000fc8000fffe0ff */
[----:B--2---:R-:W-:-:S09]  /*8a00*/  UPRMT UR4, UR5, 0x654, UR4 ;  /* 0x0000065405047896 */ /* 0x004fd20008000004 */
[----:B------:R-:W-:Y:S01]  /*8a10*/  SYNCS.ARRIVE.TRANS64.RED.A1T0 RZ, [UR4], RZ ;  /* 0x000000ffffff79a7 */ /* 0x000fe20008100404 */
[----:B------:R-:W-:Y:S05]  /*8a20*/  EXIT ;  /* 0x000000000000794d */ /* 0x000fea0003800000 */
.L_x_25:
[----:B------:R-:W-:Y:S07]  /*8a30*/  MOV R0, UR9 ;  /* 0x0000000900007c02 */ /* 0x000fee0008000f00 */
.L_x_135:
[----:B-1----:R1:W2:Y:S02]  /*8a40*/  SYNCS.PHASECHK.TRANS64.TRYWAIT P0, [R0+URZ+0x40], R5 ;  /* 0x00004005000075a7 */ /* 0x0022a400080011ff */
[----:B--2---:R-:W-:Y:S05]  /*8a50*/  @!P0 NANOSLEEP.SYNCS 0x989680 ;  /* 0x009896800000895d */ /* 0x004fea0003900000 */
[----:B------:R-:W2:Y:S02]  /*8a60*/  @!P0 SYNCS.PHASECHK.TRANS64 P0, [R0+URZ+0x40], R5 ;  /* 0x00004005000085a7 */ /* 0x000ea400080010ff */
[----:B--2---:R-:W-:Y:S05]  /*8a70*/  @!P0 BRA `(.L_x_135) ;  /* 0xfffffffc00f08947 */ /* 0x004fea000383ffff */
[----:B------:R-:W-:Y:S05]  /*8a80*/  BRA `(.L_x_24) ;  /* 0xffffff8c00f87947 */ /* 0x000fea000383ffff */
.L_x_32:
[----:B------:R-:W-:Y:S07]  /*8a90*/  MOV R0, UR9 ;  /* 0x0000000900007c02 */ /* 0x000fee0008000f00 */
.L_x_136:
[----:B-1----:R1:W2:Y:S02]  /*8aa0*/  SYNCS.PHASECHK.TRANS64.TRYWAIT P0, [R0+URZ+0x40], R5 ;  /* 0x00004005000075a7 */ /* 0x0022a400080011ff */
[----:B--2---:R-:W-:Y:S05]  /*8ab0*/  @!P0 NANOSLEEP.SYNCS 0x989680 ;  /* 0x009896800000895d */ /* 0x004fea0003900000 */
[----:B------:R-:W2:Y:S02]  /*8ac0*/  @!P0 SYNCS.PHASECHK.TRANS64 P0, [R0+URZ+0x40], R5 ;  /* 0x00004005000085a7 */ /* 0x000ea400080010ff */
[----:B--2---:R-:W-:Y:S05]  /*8ad0*/  @!P0 BRA `(.L_x_136) ;  /* 0xfffffffc00f08947 */ /* 0x004fea000383ffff */
[----:B------:R-:W-:Y:S05]  /*8ae0*/  BRA `(.L_x_31) ;  /* 0xffffff9400447947 */ /* 0x000fea000383ffff */
.L_x_37:
[----:B------:R-:W-:-:S07]  /*8af0*/  MOV R0, UR31 ;  /* 0x0000001f00007c02 */ /* 0x000fce0008000f00 */
.L_x_137:
[----:B-1----:R1:W2:Y:S02]  /*8b00*/  SYNCS.PHASECHK.TRANS64.TRYWAIT P0, [R0+URZ+0xd0], R4 ;  /* 0x0000d004000075a7 */ /* 0x0022a400080011ff */
[----:B--2---:R-:W-:Y:S05]  /*8b10*/  @!P0 NANOSLEEP.SYNCS 0x989680 ;  /* 0x009896800000895d */ /* 0x004fea0003900000 */
[----:B------:R-:W2:Y:S02]  /*8b20*/  @!P0 SYNCS.PHASECHK.TRANS64 P0, [R0+URZ+0xd0], R4 ;  /* 0x0000d004000085a7 */ /* 0x000ea400080010ff */
[----:B--2---:R-:W-:Y:S05]  /*8b30*/  @!P0 BRA `(.L_x_137) ;  /* 0xfffffffc00f08947 */ /* 0x004fea000383ffff */
[----:B------:R-:W-:Y:S05]  /*8b40*/  BRA `(.L_x_138) ;  /* 0xffffff9800087947 */ /* 0x000fea000383ffff */
.L_x_41:
[----:B------:R-:W-:-:S07]  /*8b50*/  MOV R0, UR4 ;  /* 0x0000000400007c02 */ /* 0x000fce0008000f00 */
.L_x_139:
[----:B-1----:R1:W2:Y:S02]  /*8b60*/  SYNCS.PHASECHK.TRANS64.TRYWAIT P0, [R0+URZ], R2 ;  /* 0x00000002000075a7 */ /* 0x0022a400080011ff */
[----:B--2---:R-:W-:Y:S05]  /*8b70*/  @!P0 NANOSLEEP.SYNCS 0x989680 ;  /* 0x009896800000895d */ /* 0x004fea0003900000 */
[----:B------:R-:W2:Y:S02]  /*8b80*/  @!P0 SYNCS.PHASECHK.TRANS64 P0, [R0+URZ], R2 ;  /* 0x00000002000085a7 */ /* 0x000ea400080010ff */
[----:B--2---:R-:W-:Y:S05]  /*8b90*/  @!P0 BRA `(.L_x_139) ;  /* 0xfffffffc00f08947 */ /* 0x004fea000383ffff */
[----:B------:R-:W-:Y:S05]  /*8ba0*/  BRA `(.L_x_140) ;  /* 0xffffff9c00987947 */ /* 0x000fea000383ffff */
.L_x_42:
[----:B------:R-:W-:-:S07]  /*8bb0*/  MOV R0, UR5 ;  /* 0x0000000500007c02 */ /* 0x000fce0008000f00 */
.L_x_141:
[----:B-1----:R1:W2:Y:S02]  /*8bc0*/  SYNCS.PHASECHK.TRANS64.TRYWAIT P0, [R0+URZ], R3 ;  /* 0x00000003000075a7 */ /* 0x0022a400080011ff */
[----:B--2---:R-:W-:Y:S05]  /*8bd0*/  @!P0 NANOSLEEP.SYNCS 0x989680 ;  /* 0x009896800000895d */ /* 0x004fea0003900000 */
[----:B------:R-:W2:Y:S02]  /*8be0*/  @!P0 SYNCS.PHASECHK.TRANS64 P0, [R0+URZ], R3 ;  /* 0x00000003000085a7 */ /* 0x000ea400080010ff */
[----:B--2---:R-:W-:Y:S05]  /*8bf0*/  @!P0 BRA `(.L_x_141) ;  /* 0xfffffffc00f08947 */ /* 0x004fea000383ffff */
[----:B------:R-:W-:Y:S05]  /*8c00*/  BRA `(.L_x_142) ;  /* 0xffffff9c00a47947 */ /* 0x000fea000383ffff */
.L_x_43:
[----:B------:R-:W-:-:S07]  /*8c10*/  MOV R0, UR5 ;  /* 0x0000000500007c02 */ /* 0x000fce0008000f00 */
.L_x_143:
[----:B-1----:R1:W2:Y:S02]  /*8c20*/  SYNCS.PHASECHK.TRANS64.TRYWAIT P0, [R0+URZ], R3 ;  /* 0x00000003000075a7 */ /* 0x0022a400080011ff */
[----:B--2---:R-:W-:Y:S05]  /*8c30*/  @!P0 NANOSLEEP.SYNCS 0x989680 ;  /* 0x009896800000895d */ /* 0x004fea0003900000 */
[----:B------:R-:W2:Y:S02]  /*8c40*/  @!P0 SYNCS.PHASECHK.TRANS64 P0, [R0+URZ], R3 ;  /* 0x00000003000085a7 */ /* 0x000ea400080010ff */
[----:B--2---:R-:W-:Y:S05]  /*8c50*/  @!P0 BRA `(.L_x_143) ;  /* 0xfffffffc00f08947 */ /* 0x004fea000383ffff */
[----:B------:R-:W-:Y:S05]  /*8c60*/  BRA `(.L_x_144) ;  /* 0xffffff9c00b07947 */ /* 0x000fea000383ffff */
.L_x_44:
[----:B------:R-:W-:-:S07]  /*8c70*/  MOV R0, UR5 ;  /* 0x0000000500007c02 */ /* 0x000fce0008000f00 */
.L_x_145:
[----:B-1----:R1:W2:Y:S02]  /*8c80*/  SYNCS.PHASECHK.TRANS64.TRYWAIT P0, [R0+URZ], R3 ;  /* 0x00000003000075a7 */ /* 0x0022a400080011ff */
[----:B--2---:R-:W-:Y:S05]  /*8c90*/  @!P0 NANOSLEEP.SYNCS 0x989680 ;  /* 0x009896800000895d */ /* 0x004fea0003900000 */
[----:B------:R-:W2:Y:S02]  /*8ca0*/  @!P0 SYNCS.PHASECHK.TRANS64 P0, [R0+URZ], R3 ;  /* 0x00000003000085a7 */ /* 0x000ea400080010ff */
[----:B--2---:R-:W-:Y:S05]  /*8cb0*/  @!P0 BRA `(.L_x_145) ;  /* 0xfffffffc00f08947 */ /* 0x004fea000383ffff */
[----:B------:R-:W-:Y:S05]  /*8cc0*/  BRA `(.L_x_146) ;  /* 0xffffff9c00bc7947 */ /* 0x000fea000383ffff */
.L_x_45:
[----:B------:R-:W-:-:S07]  /*8cd0*/  MOV R0, UR5 ;  /* 0x0000000500007c02 */ /* 0x000fce0008000f00 */
.L_x_147:
[----:B-1----:R1:W2:Y:S02]  /*8ce0*/  SYNCS.PHASECHK.TRANS64.TRYWAIT P0, [R0+URZ], R3 ;  /* 0x00000003000075a7 */ /* 0x0022a400080011ff */
[----:B--2---:R-:W-:Y:S05]  /*8cf0*/  @!P0 NANOSLEEP.SYNCS 0x989680 ;  /* 0x009896800000895d */ /* 0x004fea0003900000 */
[----:B------:R-:W2:Y:S02]  /*8d00*/  @!P0 SYNCS.PHASECHK.TRANS64 P0, [R0+URZ], R3 ;  /* 0x00000003000085a7 */ /* 0x000ea400080010ff */
[----:B--2---:R-:W-:Y:S05]  /*8d10*/  @!P0 BRA `(.L_x_147) ;  /* 0xfffffffc00f08947 */ /* 0x004fea000383ffff */
[----:B------:R-:W-:Y:S05]  /*8d20*/  BRA `(.L_x_148) ;  /* 0xffffff9c00c87947 */ /* 0x000fea000383ffff */
.L_x_46:
[----:B------:R-:W-:-:S07]  /*8d30*/  MOV R0, UR5 ;  /* 0x0000000500007c02 */ /* 0x000fce0008000f00 */
.L_x_149:
[----:B-1----:R1:W2:Y:S02]  /*8d40*/  SYNCS.PHASECHK.TRANS64.TRYWAIT P0, [R0+URZ], R3 ;  /* 0x00000003000075a7 */ /* 0x0022a400080011ff */
[----:B--2---:R-:W-:Y:S05]  /*8d50*/  @!P0 NANOSLEEP.SYNCS 0x989680 ;  /* 0x009896800000895d */ /* 0x004fea0003900000 */
[----:B------:R-:W2:Y:S02]  /*8d60*/  @!P0 SYNCS.PHASECHK.TRANS64 P0, [R0+URZ], R3 ;  /* 0x00000003000085a7 */ /* 0x000ea400080010ff */
[----:B--2---:R-:W-:Y:S05]  /*8d70*/  @!P0 BRA `(.L_x_149) ;  /* 0xfffffffc00f08947 */ /* 0x004fea000383ffff */
[----:B------:R-:W-:Y:S05]  /*8d80*/  BRA `(.L_x_150) ;  /* 0xffffff9c00d47947 */ /* 0x000fea000383ffff */
.L_x_47:
[----:B------:R-:W-:-:S07]  /*8d90*/  MOV R0, UR5 ;  /* 0x0000000500007c02 */ /* 0x000fce0008000f00 */
.L_x_151:
[----:B-1----:R1:W2:Y:S02]  /*8da0*/  SYNCS.PHASECHK.TRANS64.TRYWAIT P0, [R0+URZ], R3 ;  /* 0x00000003000075a7 */ /* 0x0022a400080011ff */
[----:B--2---:R-:W-:Y:S05]  /*8db0*/  @!P0 NANOSLEEP.SYNCS 0x989680 ;  /* 0x009896800000895d */ /* 0x004fea0003900000 */
[----:B------:R-:W2:Y:S02]  /*8dc0*/  @!P0 SYNCS.PHASECHK.TRANS64 P0, [R0+URZ], R3 ;  /* 0x00000003000085a7 */ /* 0x000ea400080010ff */
[----:B--2---:R-:W-:Y:S05]  /*8dd0*/  @!P0 BRA `(.L_x_151) ;  /* 0xfffffffc00f08947 */ /* 0x004fea000383ffff */
[----:B------:R-:W-:Y:S05]  /*8de0*/  BRA `(.L_x_152) ;  /* 0xffffff9c00e07947 */ /* 0x000fea000383ffff */
.L_x_50:
[----:B------:R-:W-:-:S07]  /*8df0*/  MOV R4, UR4 ;  /* 0x0000000400047c02 */ /* 0x000fce0008000f00 */
.L_x_153:
[----:B--2---:R2:W3:Y:S02]  /*8e00*/  SYNCS.PHASECHK.TRANS64.TRYWAIT P1, [R4+URZ+0xd8], R6 ;  /* 0x0000d806040075a7 */ /* 0x0044e400080211ff */
[----:B---3--:R-:W-:Y:S05]  /*8e10*/  @!P1 NANOSLEEP.SYNCS 0x989680 ;  /* 0x009896800000995d */ /* 0x008fea0003900000 */
[----:B------:R-:W3:Y:S02]  /*8e20*/  @!P1 SYNCS.PHASECHK.TRANS64 P1, [R4+URZ+0xd8], R6 ;  /* 0x0000d806040095a7 */ /* 0x000ee400080210ff */
[----:B---3--:R-:W-:Y:S05]  /*8e30*/  @!P1 BRA `(.L_x_153) ;  /* 0xfffffffc00f09947 */ /* 0x008fea000383ffff */
[----:B------:R-:W-:Y:S05]  /*8e40*/  BRA `(.L_x_154) ;  /* 0xffffffa0004c7947 */ /* 0x000fea000383ffff */
.L_x_51:
[----:B--2---:R-:W-:-:S07]  /*8e50*/  MOV R4, UR4 ;  /* 0x0000000400047c02 */ /* 0x004fce0008000f00 */
.L_x_155:
[----:B--2---:R2:W3:Y:S02]  /*8e60*/  SYNCS.PHASECHK.TRANS64.TRYWAIT P1, [R4+URZ+0xd0], R5 ;  /* 0x0000d005040075a7 */ /* 0x0044e400080211ff */
[----:B---3--:R-:W-:Y:S05]  /*8e70*/  @!P1 NANOSLEEP.SYNCS 0x989680 ;  /* 0x009896800000995d */ /* 0x008fea0003900000 */
[----:B------:R-:W3:Y:S02]  /*8e80*/  @!P1 SYNCS.PHASECHK.TRANS64 P1, [R4+URZ+0xd0], R5 ;  /* 0x0000d005040095a7 */ /* 0x000ee400080210ff */
[----:B---3--:R-:W-:Y:S05]  /*8e90*/  @!P1 BRA `(.L_x_155) ;  /* 0xfffffffc00f09947 */ /* 0x008fea000383ffff */
[----:B------:R-:W-:Y:S05]  /*8ea0*/  BRA `(.L_x_156) ;  /* 0xffffffa000547947 */ /* 0x000fea000383ffff */
.L_x_59:
[----:B------:R-:W-:-:S07]  /*8eb0*/  MOV R0, UR20 ;  /* 0x0000001400007c02 */ /* 0x000fce0008000f00 */
.L_x_157:
[----:B--2---:R2:W3:Y:S02]  /*8ec0*/  SYNCS.PHASECHK.TRANS64.TRYWAIT P0, [R0+URZ+0xd0], R4 ;  /* 0x0000d004000075a7 */ /* 0x0044e400080011ff */
[----:B---3--:R-:W-:Y:S05]  /*8ed0*/  @!P0 NANOSLEEP.SYNCS 0x989680 ;  /* 0x009896800000895d */ /* 0x008fea0003900000 */
[----:B------:R-:W3:Y:S02]  /*8ee0*/  @!P0 SYNCS.PHASECHK.TRANS64 P0, [R0+URZ+0xd0], R4 ;  /* 0x0000d004000085a7 */ /* 0x000ee400080010ff */
[----:B---3--:R-:W-:Y:S05]  /*8ef0*/  @!P0 BRA `(.L_x_157) ;  /* 0xfffffffc00f08947 */ /* 0x008fea000383ffff */
[----:B------:R-:W-:Y:S05]  /*8f00*/  BRA `(.L_x_158) ;  /* 0xffffffa400e07947 */ /* 0x000fea000383ffff */
.L_x_60:
[----:B------:R-:W-:-:S07]  /*8f10*/  MOV R4, UR25 ;  /* 0x0000001900047c02 */ /* 0x000fce0008000f00 */
.L_x_159:
[----:B--2---:R2:W3:Y:S02]  /*8f20*/  SYNCS.PHASECHK.TRANS64.TRYWAIT P0, [R4+URZ+0xf0], R0 ;  /* 0x0000f000040075a7 */ /* 0x0044e400080011ff */
[----:B---3--:R-:W-:Y:S05]  /*8f30*/  @!P0 NANOSLEEP.SYNCS 0x989680 ;  /* 0x009896800000895d */ /* 0x008fea0003900000 */
[----:B------:R-:W3:Y:S02]  /*8f40*/  @!P0 SYNCS.PHASECHK.TRANS64 P0, [R4+URZ+0xf0], R0 ;  /* 0x0000f000040085a7 */ /* 0x000ee400080010ff */
[----:B---3--:R-:W-:Y:S05]  /*8f50*/  @!P0 BRA `(.L_x_159) ;  /* 0xfffffffc00f08947 */ /* 0x008fea000383ffff */
[----:B------:R-:W-:Y:S05]  /*8f60*/  BRA `(.L_x_160) ;  /* 0xffffffa400fc7947 */ /* 0x000fea000383ffff */
.L_x_63:
[----:B--2---:R-:W-:Y:S07]  /*8f70*/  MOV R0, UR18 ;  /* 0x0000001200007c02 */ /* 0x004fee0008000f00 */
.L_x_161:
[----:B--2---:R2:W3:Y:S02]  /*8f80*/  SYNCS.PHASECHK.TRANS64.TRYWAIT P0, [R0+URZ], R5 ;  /* 0x00000005000075a7 */ /* 0x0044e400080011ff */
[----:B---3--:R-:W-:Y:S05]  /*8f90*/  @!P0 NANOSLEEP.SYNCS 0x989680 ;  /* 0x009896800000895d */ /* 0x008fea0003900000 */
[----:B------:R-:W3:Y:S02]  /*8fa0*/  @!P0 SYNCS.PHASECHK.TRANS64 P0, [R0+URZ], R5 ;  /* 0x00000005000085a7 */ /* 0x000ee400080010ff */
[----:B---3--:R-:W-:Y:S05]  /*8fb0*/  @!P0 BRA `(.L_x_161) ;  /* 0xfffffffc00f08947 */ /* 0x008fea000383ffff */
[----:B------:R-:W-:Y:S05]  /*8fc0*/  BRA `(.L_x_62) ;  /* 0xffffffa800207947 */ /* 0x000fea000383ffff */
.L_x_66:
[----:B------:R-:W-:-:S07]  /*8fd0*/  MOV R0, UR4 ;  /* 0x0000000400007c02 */ /* 0x000fce0008000f00 */
.L_x_162:
[----:B--2---:R2:W4:Y:S02]  /*8fe0*/  SYNCS.PHASECHK.TRANS64.TRYWAIT P0, [R0+URZ], R2 ;  /* 0x00000002000075a7 */ /* 0x00452400080011ff */
[----:B----4-:R-:W-:Y:S05]  /*8ff0*/  @!P0 NANOSLEEP.SYNCS 0x989680 ;  /* 0x009896800000895d */ /* 0x010fea0003900000 */
[----:B------:R-:W4:Y:S02]  /*9000*/  @!P0 SYNCS.PHASECHK.TRANS64 P0, [R0+URZ], R2 ;  /* 0x00000002000085a7 */ /* 0x000f2400080010ff */
[----:B----4-:R-:W-:Y:S05]  /*9010*/  @!P0 BRA `(.L_x_162) ;  /* 0xfffffffc00f08947 */ /* 0x010fea000383ffff */
[----:B------:R-:W-:Y:S05]  /*9020*/  BRA `(.L_x_163) ;  /* 0xffffffac001c7947 */ /* 0x000fea000383ffff */
.L_x_67:
[----:B------:R-:W-:-:S07]  /*9030*/  MOV R0, UR4 ;  /* 0x0000000400007c02 */ /* 0x000fce0008000f00 */
.L_x_164:
[----:B--2---:R2:W3:Y:S02]  /*9040*/  SYNCS.PHASECHK.TRANS64.TRYWAIT P0, [R0+URZ], R2 ;  /* 0x00000002000075a7 */ /* 0x0044e400080011ff */
[----:B---3--:R-:W-:Y:S05]  /*9050*/  @!P0 NANOSLEEP.SYNCS 0x989680 ;  /* 0x009896800000895d */ /* 0x008fea0003900000 */
[----:B------:R-:W3:Y:S02]  /*9060*/  @!P0 SYNCS.PHASECHK.TRANS64 P0, [R0+URZ], R2 ;  /* 0x00000002000085a7 */ /* 0x000ee400080010ff */
[----:B---3--:R-:W-:Y:S05]  /*9070*/  @!P0 BRA `(.L_x_164) ;  /* 0xfffffffc00f08947 */ /* 0x008fea000383ffff */
[----:B------:R-:W-:Y:S05]  /*9080*/  BRA `(.L_x_165) ;  /* 0xffffffac00287947 */ /* 0x000fea000383ffff */
.L_x_72:
[----:B------:R-:W-:Y:S07]  /*9090*/  MOV R2, UR31 ;  /* 0x0000001f00027c02 */ /* 0x000fee0008000f00 */
.L_x_166:
[----:B-1----:R1:W2:Y:S02]  /*90a0*/  SYNCS.PHASECHK.TRANS64.TRYWAIT P0, [R2+URZ+0xd0], R3 ;  /* 0x0000d003020075a7 */ /* 0x0022a400080011ff */
[----:B--2---:R-:W-:Y:S05]  /*90b0*/  @!P0 NANOSLEEP.SYNCS 0x989680 ;  /* 0x009896800000895d */ /* 0x004fea0003900000 */
[----:B------:R-:W2:Y:S02]  /*90c0*/  @!P0 SYNCS.PHASECHK.TRANS64 P0, [R2+URZ+0xd0], R3 ;  /* 0x0000d003020085a7 */ /* 0x000ea400080010ff */
[----:B--2---:R-:W-:Y:S05]  /*90d0*/  @!P0 BRA `(.L_x_166) ;  /* 0xfffffffc00f08947 */ /* 0x004fea000383ffff */
[----:B------:R-:W-:Y:S05]  /*90e0*/  BRA `(.L_x_167) ;  /* 0xffffffb000787947 */ /* 0x000fea000383ffff */
.L_x_75:
[----:B------:R-:W-:Y:S07]  /*90f0*/  MOV R2, UR31 ;  /* 0x0000001f00027c02 */ /* 0x000fee0008000f00 */
.L_x_168:
[----:B-1----:R1:W2:Y:S02]  /*9100*/  SYNCS.PHASECHK.TRANS64.TRYWAIT P2, [R2+URZ+0xc8], R3 ;  /* 0x0000c803020075a7 */ /* 0x0022a400080411ff */
[----:B--2---:R-:W-:Y:S05]  /*9110*/  @!P2 NANOSLEEP.SYNCS 0x989680 ;  /* 0x009896800000a95d */ /* 0x004fea0003900000 */
[----:B------:R-:W2:Y:S02]  /*9120*/  @!P2 SYNCS.PHASECHK.TRANS64 P2, [R2+URZ+0xc8], R3 ;  /* 0x0000c8030200a5a7 */ /* 0x000ea400080410ff */
[----:B--2---:R-:W-:Y:S05]  /*9130*/  @!P2 BRA `(.L_x_168) ;  /* 0xfffffffc00f0a947 */ /* 0x004fea000383ffff */
[----:B------:R-:W-:Y:S05]  /*9140*/  BRA `(.L_x_74) ;  /* 0xffffffb400dc7947 */ /* 0x000fea000383ffff */
.L_x_78:
[----:B-1----:R-:W-:Y:S07]  /*9150*/  MOV R2, UR31 ;  /* 0x0000001f00027c02 */ /* 0x002fee0008000f00 */
.L_x_169:
[----:B-1----:R1:W2:Y:S02]  /*9160*/  SYNCS.PHASECHK.TRANS64.TRYWAIT P1, [R2+URZ+0xa0], R8 ;  /* 0x0000a008020075a7 */ /* 0x0022a400080211ff */
[----:B--2---:R-:W-:Y:S05]  /*9170*/  @!P1 NANOSLEEP.SYNCS 0x989680 ;  /* 0x009896800000995d */ /* 0x004fea0003900000 */
[----:B------:R-:W2:Y:S02]  /*9180*/  @!P1 SYNCS.PHASECHK.TRANS64 P1, [R2+URZ+0xa0], R8 ;  /* 0x0000a008020095a7 */ /* 0x000ea400080210ff */
[----:B--2---:R-:W-:Y:S05]  /*9190*/  @!P1 BRA `(.L_x_169) ;  /* 0xfffffffc00f09947 */ /* 0x004fea000383ffff */
[----:B------:R-:W-:Y:S05]  /*91a0*/  BRA `(.L_x_170) ;  /* 0xffffffb8006c7947 */ /* 0x000fea000383ffff */
.L_x_79:
[----:B------:R-:W-:Y:S07]  /*91b0*/  MOV R2, UR31 ;  /* 0x0000001f00027c02 */ /* 0x000fee0008000f00 */
.L_x_171:
[----:B-1----:R1:W2:Y:S02]  /*91c0*/  SYNCS.PHASECHK.TRANS64.TRYWAIT P1, [R2+URZ+0xa8], R8 ;  /* 0x0000a808020075a7 */ /* 0x0022a400080211ff */
[----:B--2---:R-:W-:Y:S05]  /*91d0*/  @!P1 NANOSLEEP.SYNCS 0x989680 ;  /* 0x009896800000995d */ /* 0x004fea0003900000 */
[----:B------:R-:W2:Y:S02]  /*91e0*/  @!P1 SYNCS.PHASECHK.TRANS64 P1, [R2+URZ+0xa8], R8 ;  /* 0x0000a808020095a7 */ /* 0x000ea400080210ff */
[----:B--2---:R-:W-:Y:S05]  /*91f0*/  @!P1 BRA `(.L_x_171) ;  /* 0xfffffffc00f09947 */ /* 0x004fea000383ffff */
[----:B------:R-:W-:Y:S05]  /*9200*/  BRA `(.L_x_172) ;  /* 0xffffffb800a47947 */ /* 0x000fea000383ffff */
.L_x_80:
[----:B------:R-:W-:Y:S07]  /*9210*/  MOV R2, UR31 ;  /* 0x0000001f00027c02 */ /* 0x000fee0008000f00 */
.L_x_173:
[----:B-1----:R1:W2:Y:S02]  /*9220*/  SYNCS.PHASECHK.TRANS64.TRYWAIT P1, [R2+URZ+0xb0], R8 ;  /* 0x0000b008020075a7 */ /* 0x0022a400080211ff */
[----:B--2---:R-:W-:Y:S05]  /*9230*/  @!P1 NANOSLEEP.SYNCS 0x989680 ;  /* 0x009896800000995d */ /* 0x004fea0003900000 */
[----:B------:R-:W2:Y:S02]  /*9240*/  @!P1 SYNCS.PHASECHK.TRANS64 P1, [R2+URZ+0xb0], R8 ;  /* 0x0000b008020095a7 */ /* 0x000ea400080210ff */
[----:B--2---:R-:W-:Y:S05]  /*9250*/  @!P1 BRA `(.L_x_173) ;  /* 0xfffffffc00f09947 */ /* 0x004fea000383ffff */
[----:B------:R-:W-:Y:S05]  /*9260*/  BRA `(.L_x_174) ;  /* 0xffffffb800ec7947 */ /* 0x000fea000383ffff */
.L_x_81:
[----:B------:R-:W-:Y:S07]  /*9270*/  MOV R2, UR31 ;  /* 0x0000001f00027c02 */ /* 0x000fee0008000f00 */
.L_x_175:
[----:B-1----:R1:W2:Y:S02]  /*9280*/  SYNCS.PHASECHK.TRANS64.TRYWAIT P0, [R2+URZ+0xb8], R8 ;  /* 0x0000b808020075a7 */ /* 0x0022a400080011ff */
[----:B--2---:R-:W-:Y:S05]  /*9290*/  @!P0 NANOSLEEP.SYNCS 0x989680 ;  /* 0x009896800000895d */ /* 0x004fea0003900000 */
[----:B------:R-:W2:Y:S02]  /*92a0*/  @!P0 SYNCS.PHASECHK.TRANS64 P0, [R2+URZ+0xb8], R8 ;  /* 0x0000b808020085a7 */ /* 0x000ea400080010ff */
[----:B--2---:R-:W-:Y:S05]  /*92b0*/  @!P0 BRA `(.L_x_175) ;  /* 0xfffffffc00f08947 */ /* 0x004fea000383ffff */
[----:B------:R-:W-:Y:S05]  /*92c0*/  BRA `(.L_x_176) ;  /* 0xffffffbc003c7947 */ /* 0x000fea000383ffff */
.L_x_83:
[----:B-1----:R-:W-:-:S07]  /*92d0*/  MOV R0, UR31 ;  /* 0x0000001f00007c02 */ /* 0x002fce0008000f00 */
.L_x_177:
[----:B-1----:R1:W2:Y:S02]  /*92e0*/  SYNCS.PHASECHK.TRANS64.TRYWAIT P0, [R0+URZ+0xa0], R2 ;  /* 0x0000a002000075a7 */ /* 0x0022a400080011ff */
[----:B--2---:R-:W-:Y:S05]  /*92f0*/  @!P0 NANOSLEEP.SYNCS 0x989680 ;  /* 0x009896800000895d */ /* 0x004fea0003900000 */
[----:B------:R-:W2:Y:S02]  /*9300*/  @!P0 SYNCS.PHASECHK.TRANS64 P0, [R0+URZ+0xa0], R2 ;  /* 0x0000a002000085a7 */ /* 0x000ea400080010ff */
[----:B--2---:R-:W-:Y:S05]  /*9310*/  @!P0 BRA `(.L_x_177) ;  /* 0xfffffffc00f08947 */ /* 0x004fea000383ffff */
[----:B------:R-:W-:Y:S05]  /*9320*/  BRA `(.L_x_178) ;  /* 0xffffffbc00a47947 */ /* 0x000fea000383ffff */
.L_x_84:
[----:B-1----:R-:W-:-:S07]  /*9330*/  MOV R0, UR31 ;  /* 0x0000001f00007c02 */ /* 0x002fce0008000f00 */
.L_x_179:
[----:B-1----:R1:W2:Y:S02]  /*9340*/  SYNCS.PHASECHK.TRANS64.TRYWAIT P0, [R0+URZ+0xa8], R2 ;  /* 0x0000a802000075a7 */ /* 0x0022a400080011ff */
[----:B--2---:R-:W-:Y:S05]  /*9350*/  @!P0 NANOSLEEP.SYNCS 0x989680 ;  /* 0x009896800000895d */ /* 0x004fea0003900000 */
[----:B------:R-:W2:Y:S02]  /*9360*/  @!P0 SYNCS.PHASECHK.TRANS64 P0, [R0+URZ+0xa8], R2 ;  /* 0x0000a802000085a7 */ /* 0x000ea400080010ff */
[----:B--2---:R-:W-:Y:S05]  /*9370*/  @!P0 BRA `(.L_x_179) ;  /* 0xfffffffc00f08947 */ /* 0x004fea000383ffff */
[----:B------:R-:W-:Y:S05]  /*9380*/  BRA `(.L_x_180) ;  /* 0xffffffbc00947947 */ /* 0x000fea000383ffff */
.L_x_85:
[----:B-1----:R-:W-:-:S07]  /*9390*/  MOV R0, UR31 ;  /* 0x0000001f00007c02 */ /* 0x002fce0008000f00 */
.L_x_181:
[----:B-1----:R1:W2:Y:S02]  /*93a0*/  SYNCS.PHASECHK.TRANS64.TRYWAIT P0, [R0+URZ+0xb0], R2 ;  /* 0x0000b002000075a7 */ /* 0x0022a400080011ff */
[----:B--2---:R-:W-:Y:S05]  /*93b0*/  @!P0 NANOSLEEP.SYNCS 0x989680 ;  /* 0x009896800000895d */ /* 0x004fea0003900000 */
[----:B------:R-:W2:Y:S02]  /*93c0*/  @!P0 SYNCS.PHASECHK.TRANS64 P0, [R0+URZ+0xb0], R2 ;  /* 0x0000b002000085a7 */ /* 0x000ea400080010ff */
[----:B--2---:R-:W-:Y:S05]  /*93d0*/  @!P0 BRA `(.L_x_181) ;  /* 0xfffffffc00f08947 */ /* 0x004fea000383ffff */
[----:B------:R-:W-:Y:S05]  /*93e0*/  BRA `(.L_x_182) ;  /* 0xffffffbc00847947 */ /* 0x000fea000383ffff */
.L_x_87:
[----:B------:R-:W-:Y:S07]  /*93f0*/  MOV R0, UR48 ;  /* 0x0000003000007c02 */ /* 0x000fee0008000f00 */
.L_x_183:
[----:B-1----:R1:W2:Y:S02]  /*9400*/  SYNCS.PHASECHK.TRANS64.TRYWAIT P0, [R0+URZ+0xd0], R2 ;  /* 0x0000d002000075a7 */ /* 0x0022a400080011ff */
[----:B--2---:R-:W-:Y:S05]  /*9410*/  @!P0 NANOSLEEP.SYNCS 0x989680 ;  /* 0x009896800000895d */ /* 0x004fea0003900000 */
[----:B------:R-:W2:Y:S02]  /*9420*/  @!P0 SYNCS.PHASECHK.TRANS64 P0, [R0+URZ+0xd0], R2 ;  /* 0x0000d002000085a7 */ /* 0x000ea400080010ff */
[----:B--2---:R-:W-:Y:S05]  /*9430*/  @!P0 BRA `(.L_x_183) ;  /* 0xfffffffc00f08947 */ /* 0x004fea000383ffff */
[----:B------:R-:W-:Y:S05]  /*9440*/  BRA `(.L_x_184) ;  /* 0xffffffc000747947 */ /* 0x000fea000383ffff */
.L_x_98:
[----:B-1----:R-:W-:Y:S04]  /*9450*/  MOV R2, UR48 ;  /* 0x0000003000027c02 */ /* 0x002fe80008000f00 */
[----:B------:R1:W3:Y:S03]  /*9460*/  SYNCS.PHASECHK.TRANS64.TRYWAIT P1, [R2+URZ+0x80], R3 ;  /* 0x00008003020075a7 */ /* 0x0002e600080211ff */
[----:B---3--:R-:W-:Y:S05]  /*9470*/  @!P1 NANOSLEEP.SYNCS 0x989680 ;  /* 0x009896800000995d */ /* 0x008fea0003900000 */
[----:B------:R-:W3:Y:S02]  /*9480*/  @!P1 SYNCS.PHASECHK.TRANS64 P1, [R2+URZ+0x80], R3 ;  /* 0x00008003020095a7 */ /* 0x000ee400080210ff */
[----:B---3--:R-:W-:Y:S05]  /*9490*/  @!P1 BRA `(.L_x_98) ;  /* 0xfffffffc00ec9947 */ /* 0x008fea000383ffff */
[----:B------:R-:W-:Y:S05]  /*94a0*/  BRA `(.L_x_97) ;  /* 0xffffffd0002c7947 */ /* 0x000fea000383ffff */
.L_x_100:
[----:B-1----:R1:W4:Y:S02]  /*94b0*/  SYNCS.PHASECHK.TRANS64.TRYWAIT P0, [R70+URZ+0xe0], R0 ;  /* 0x0000e000460075a7 */ /* 0x00232400080011ff */
[----:B----4-:R-:W-:Y:S05]  /*94c0*/  @!P0 NANOSLEEP.SYNCS 0x989680 ;  /* 0x009896800000895d */ /* 0x010fea0003900000 */
[----:B------:R-:W4:Y:S02]  /*94d0*/  @!P0 SYNCS.PHASECHK.TRANS64 P0, [R70+URZ+0xe0], R0 ;  /* 0x0000e000460085a7 */ /* 0x000f2400080010ff */
[----:B----4-:R-:W-:Y:S05]  /*94e0*/  @!P0 BRA `(.L_x_100) ;  /* 0xfffffffc00f08947 */ /* 0x010fea000383ffff */
[----:B------:R-:W-:Y:S05]  /*94f0*/  BRA `(.L_x_99) ;  /* 0xffffffd000507947 */ /* 0x000fea000383ffff */
.L_x_109:
[----:B--2---:R2:W4:Y:S02]  /*9500*/  SYNCS.PHASECHK.TRANS64.TRYWAIT P0, [R4+URZ+0x80], R0 ;  /* 0x00008000040075a7 */ /* 0x00452400080011ff */
[----:B----4-:R-:W-:Y:S05]  /*9510*/  @!P0 NANOSLEEP.SYNCS 0x989680 ;  /* 0x009896800000895d */ /* 0x010fea0003900000 */
[----:B------:R-:W4:Y:S02]  /*9520*/  @!P0 SYNCS.PHASECHK.TRANS64 P0, [R4+URZ+0x80], R0 ;  /* 0x00008000040085a7 */ /* 0x000f2400080010ff */
[----:B----4-:R-:W-:Y:S05]  /*9530*/  @!P0 BRA `(.L_x_109) ;  /* 0xfffffffc00f08947 */ /* 0x010fea000383ffff */
[----:B------:R-:W-:Y:S05]  /*9540*/  BRA `(.L_x_108) ;  /* 0xffffffd800447947 */ /* 0x000fea000383ffff */
.L_x_117:
[----:B-1----:R1:W4:Y:S02]  /*9550*/  SYNCS.PHASECHK.TRANS64.TRYWAIT P0, [R2+URZ+0x80], R4 ;  /* 0x00008004020075a7 */ /* 0x00232400080011ff */
[----:B----4-:R-:W-:Y:S05]  /*9560*/  @!P0 NANOSLEEP.SYNCS 0x989680 ;  /* 0x009896800000895d */ /* 0x010fea0003900000 */
[----:B------:R-:W4:Y:S02]  /*9570*/  @!P0 SYNCS.PHASECHK.TRANS64 P0, [R2+URZ+0x80], R4 ;  /* 0x00008004020085a7 */ /* 0x000f2400080010ff */
[----:B----4-:R-:W-:Y:S05]  /*9580*/  @!P0 BRA `(.L_x_117) ;  /* 0xfffffffc00f08947 */ /* 0x010fea000383ffff */
[----:B------:R-:W-:Y:S05]  /*9590*/  BRA `(.L_x_116) ;  /* 0xffffffe000587947 */ /* 0x000fea000383ffff */
.L_x_125:
[----:B--2---:R2:W4:Y:S02]  /*95a0*/  SYNCS.PHASECHK.TRANS64.TRYWAIT P0, [R3+URZ+0x80], R0 ;  /* 0x00008000030075a7 */ /* 0x00452400080011ff */
[----:B----4-:R-:W-:Y:S05]  /*95b0*/  @!P0 NANOSLEEP.SYNCS 0x989680 ;  /* 0x009896800000895d */ /* 0x010fea0003900000 */
[----:B------:R-:W4:Y:S02]  /*95c0*/  @!P0 SYNCS.PHASECHK.TRANS64 P0, [R3+URZ+0x80], R0 ;  /* 0x00008000030085a7 */ /* 0x000f2400080010ff */
[----:B----4-:R-:W-:Y:S05]  /*95d0*/  @!P0 BRA `(.L_x_125) ;  /* 0xfffffffc00f08947 */ /* 0x010fea000383ffff */
[----:B------:R-:W-:Y:S05]  /*95e0*/  BRA `(.L_x_124) ;  /* 0xffffffe800687947 */ /* 0x000fea000383ffff */
        .weak           $__internal_0_$__cuda_sm10x_tcgen05_guardrail_trap_col_being_dealloced_not_returned_by_alloc
        .type           $__internal_0_$__cuda_sm10x_tcgen05_guardrail_trap_col_being_dealloced_not_returned_by_alloc,@function
        .size           $__internal_0_$__cuda_sm10x_tcgen05_guardrail_trap_col_being_dealloced_not_returned_by_alloc,($__internal_1_$__cuda_sm10x_tcgen05_guardrail_trap_phase_invalid_during_alloc - $__internal_0_$__cuda_sm10x_tcgen05_guardrail_trap_col_being_dealloced_not_returned_by_alloc)
$__internal_0_$__cuda_sm10x_tcgen05_guardrail_trap_col_being_dealloced_not_returned_by_alloc:
[----:B------:R-:W-:Y:S05]  /*95f0*/  BPT.TRAP 0x1 ;  /* 0x000000040000795c */ /* 0x000fea0000300000 */
[----:B------:R-:W-:-:S04]  /*9600*/  HFMA2 R3, -RZ, RZ, 0, 0 ;  /* 0x00000000ff037431 */ /* 0x000fc800000001ff */
[----:B------:R-:W-:Y:S05]  /*9610*/  RET.REL.NODEC R2 `(_ZN7cutlass13device_kernelINS_4conv6kernel13ConvUniversalINS1_16ConvProblemShapeILNS1_8OperatorE0ELi2EEENS1_10collective14CollectiveConvINS1_47MainloopSm100TmaUmmaWarpSpecializedImplicitGemmILS5_0ELi8ELi2ELi1ELi2EN4cute5tupleIJNSA_1CILi2EEENSC_ILi1EEESE_EEEEENSB_IJNSC_ILi64EEENSC_ILi128EEENSB_IJSH_EEEEEENS_6half_tESL_NSA_8TiledMMAINSA_8MMA_AtomIJNSA_20SM100_MMA_F16BF16_SSISL_SL_fLi64ELi128ELNSA_4UMMA5MajorE0ELSQ_0ELNSP_7ScaleInE0ELSR_0EEEEEENSA_6LayoutINSB_IJSE_SE_SE_EEENSB_IJNSC_ILi0EEESW_SW_EEEEENSB_IJNSA_10UnderscoreESZ_SZ_EEEEENS7_6detail27Sm100ImplicitGemmTileTraitsINSA_20SM90_TMA_LOAD_IM2COLENSA_14ComposedLayoutINSA_7SwizzleILi3ELi4ELi3EEENSA_18smem_ptr_flag_bitsILi16EEENSU_INSB_IJNSC_ILi8EEESH_EEENSB_IJSH_SE_EEEEEEEvEENS13_INSA_23SM90_TMA_LOAD_MULTICASTES1E_vEEEENS_8epilogue10collective18CollectiveEpilogueINS1J_23Sm100TmaWarpSpecializedILi4ELi2ELi16ELb1ELb0EEEJSK_NSB_IJNSU_ISH_SE_EENSU_INSC_ILi32EEESE_EEEEESL_NSB_IJNSB_IJlllEEESE_SW_EEESL_S1T_NS1J_6fusion15FusionCallbacksIS1N_NS1U_17LinearCombinationISL_fSL_fLNS_15FloatRoundStyleE2EEESK_S1R_JEEENSA_5SM1004TMEM4LOAD26SM100_TMEM_LOAD_16dp256b4xES14_NS15_INS16_ILi2ELi4ELi3EEES19_NSU_INSB_IJS1A_S1P_EEENSB_IJS1P_SE_EEEEEEENSA_17SM75_U32x4_LDSM_NENSA_21SM90_TMA_STORE_IM2COLES28_NSA_17SM90_U32x4_STSM_NENSA_39AutoVectorizingCopyWithAssumedAlignmentILi128EEEEEEvvEEEEvNT_6ParamsE) ;  /* 0xffffff6802787950 */ /* 0x000fea0003c3ffff */
        .weak           $__internal_1_$__cuda_sm10x_tcgen05_guardrail_trap_phase_invalid_during_alloc
        .type           $__internal_1_$__cuda_sm10x_tcgen05_guardrail_trap_phase_invalid_during_alloc,@function
        .size           $__internal_1_$__cuda_sm10x_tcgen05_guardrail_trap_phase_invalid_during_alloc,($__internal_2_$__cuda_sm10x_tcgen05_guardrail_trap_unallocated_columns_being_dealloced - $__internal_1_$__cuda_sm10x_tcgen05_guardrail_trap_phase_invalid_during_alloc)
$__internal_1_$__cuda_sm10x_tcgen05_guardrail_trap_phase_invalid_during_alloc:
[----:B------:R-:W-:Y:S05]  /*9620*/  BPT.TRAP 0x1 ;  /* 0x000000040000795c */ /* 0x000fea0000300000 */
[----:B------:R-:W-:-:S04]  /*9630*/  MOV R3, 0x0 ;  /* 0x0000000000037802 */ /* 0x000fc80000000f00 */
[----:B------:R-:W-:Y:S05]  /*9640*/  RET.REL.NODEC R2 `(_ZN7cutlass13device_kernelINS_4conv6kernel13ConvUniversalINS1_16ConvProblemShapeILNS1_8OperatorE0ELi2EEENS1_10collective14CollectiveConvINS1_47MainloopSm100TmaUmmaWarpSpecializedImplicitGemmILS5_0ELi8ELi2ELi1ELi2EN4cute5tupleIJNSA_1CILi2EEENSC_ILi1EEESE_EEEEENSB_IJNSC_ILi64EEENSC_ILi128EEENSB_IJSH_EEEEEENS_6half_tESL_NSA_8TiledMMAINSA_8MMA_AtomIJNSA_20SM100_MMA_F16BF16_SSISL_SL_fLi64ELi128ELNSA_4UMMA5MajorE0ELSQ_0ELNSP_7ScaleInE0ELSR_0EEEEEENSA_6LayoutINSB_IJSE_SE_SE_EEENSB_IJNSC_ILi0EEESW_SW_EEEEENSB_IJNSA_10UnderscoreESZ_SZ_EEEEENS7_6detail27Sm100ImplicitGemmTileTraitsINSA_20SM90_TMA_LOAD_IM2COLENSA_14ComposedLayoutINSA_7SwizzleILi3ELi4ELi3EEENSA_18smem_ptr_flag_bitsILi16EEENSU_INSB_IJNSC_ILi8EEESH_EEENSB_IJSH_SE_EEEEEEEvEENS13_INSA_23SM90_TMA_LOAD_MULTICASTES1E_vEEEENS_8epilogue10collective18CollectiveEpilogueINS1J_23Sm100TmaWarpSpecializedILi4ELi2ELi16ELb1ELb0EEEJSK_NSB_IJNSU_ISH_SE_EENSU_INSC_ILi32EEESE_EEEEESL_NSB_IJNSB_IJlllEEESE_SW_EEESL_S1T_NS1J_6fusion15FusionCallbacksIS1N_NS1U_17LinearCombinationISL_fSL_fLNS_15FloatRoundStyleE2EEESK_S1R_JEEENSA_5SM1004TMEM4LOAD26SM100_TMEM_LOAD_16dp256b4xES14_NS15_INS16_ILi2ELi4ELi3EEES19_NSU_INSB_IJS1A_S1P_EEENSB_IJS1P_SE_EEEEEEENSA_17SM75_U32x4_LDSM_NENSA_21SM90_TMA_STORE_IM2COLES28_NSA_17SM90_U32x4_STSM_NENSA_39AutoVectorizingCopyWithAssumedAlignmentILi128EEEEEEvvEEEEvNT_6ParamsE) ;  /* 0xffffff68026c7950 */ /* 0x000fea0003c3ffff */
        .weak           $__internal_2_$__cuda_sm10x_tcgen05_guardrail_trap_unallocated_columns_being_dealloced
        .type           $__internal_2_$__cuda_sm10x_tcgen05_guardrail_trap_unallocated_columns_being_dealloced,@function
        .size           $__internal_2_$__cuda_sm10x_tcgen05_guardrail_trap_unallocated_columns_being_dealloced,(.L_x_186 - $__internal_2_$__cuda_sm10x_tcgen05_guardrail_trap_unallocated_columns_being_dealloced)
$__internal_2_$__cuda_sm10x_tcgen05_guardrail_trap_unallocated_columns_being_dealloced:
[----:B------:R-:W-:Y:S05]  /*9650*/  BPT.TRAP 0x1 ;  /* 0x000000040000795c */ /* 0x000fea0000300000 */
[----:B------:R-:W-:-:S04]  /*9660*/  HFMA2 R3, -RZ, RZ, 0, 0 ;  /* 0x00000000ff037431 */ /* 0x000fc800000001ff */
[----:B------:R-:W-:Y:S05]  /*9670*/  RET.REL.NODEC R2 `(_ZN7cutlass13device_kernelINS_4conv6kernel13ConvUniversalINS1_16ConvProblemShapeILNS1_8OperatorE0ELi2EEENS1_10collective14CollectiveConvINS1_47MainloopSm100TmaUmmaWarpSpecializedImplicitGemmILS5_0ELi8ELi2ELi1ELi2EN4cute5tupleIJNSA_1CILi2EEENSC_ILi1EEESE_EEEEENSB_IJNSC_ILi64EEENSC_ILi128EEENSB_IJSH_EEEEEENS_6half_tESL_NSA_8TiledMMAINSA_8MMA_AtomIJNSA_20SM100_MMA_F16BF16_SSISL_SL_fLi64ELi128ELNSA_4UMMA5MajorE0ELSQ_0ELNSP_7ScaleInE0ELSR_0EEEEEENSA_6LayoutINSB_IJSE_SE_SE_EEENSB_IJNSC_ILi0EEESW_SW_EEEEENSB_IJNSA_10UnderscoreESZ_SZ_EEEEENS7_6detail27Sm100ImplicitGemmTileTraitsINSA_20SM90_TMA_LOAD_IM2COLENSA_14ComposedLayoutINSA_7SwizzleILi3ELi4ELi3EEENSA_18smem_ptr_flag_bitsILi16EEENSU_INSB_IJNSC_ILi8EEESH_EEENSB_IJSH_SE_EEEEEEEvEENS13_INSA_23SM90_TMA_LOAD_MULTICASTES1E_vEEEENS_8epilogue10collective18CollectiveEpilogueINS1J_23Sm100TmaWarpSpecializedILi4ELi2ELi16ELb1ELb0EEEJSK_NSB_IJNSU_ISH_SE_EENSU_INSC_ILi32EEESE_EEEEESL_NSB_IJNSB_IJlllEEESE_SW_EEESL_S1T_NS1J_6fusion15FusionCallbacksIS1N_NS1U_17LinearCombinationISL_fSL_fLNS_15FloatRoundStyleE2EEESK_S1R_JEEENSA_5SM1004TMEM4LOAD26SM100_TMEM_LOAD_16dp256b4xES14_NS15_INS16_ILi2ELi4ELi3EEES19_NSU_INSB_IJS1A_S1P_EEENSB_IJS1P_SE_EEEEEEENSA_17SM75_U32x4_LDSM_NENSA_21SM90_TMA_STORE_IM2COLES28_NSA_17SM90_U32x4_STSM_NENSA_39AutoVectorizingCopyWithAssumedAlignmentILi128EEEEEEvvEEEEvNT_6ParamsE) ;  /* 0xffffff6802607950 */ /* 0x000fea0003c3ffff */
.L_x_185:
[----:B------:R-:W-:-:S00]  /*9680*/  BRA `(.L_x_185) ;  /* 0xfffffffc00fc7947 */ /* 0x000fc0000383ffff */
[----:B------:R-:W-:-:S00]  /*9690*/  NOP ;  /* 0x0000000000007918 */ /* 0x000fc00000000000 */
        /* <DEDUP_REMOVED lines=14> */
.L_x_186:


//--------------------- .nv.global.init           --------------------------
	.section	.nv.global.init,"aw",@progbits
.nv.global.init:
	.type		$str$29,@object
	.size		$str$29,($str$30 - $str$29)
$str$29:
        /*0000*/ 	.byte	0x28, 0x61, 0x64, 0x64, 0x72, 0x65, 0x73, 0x73, 0x20, 0x26, 0x20, 0x6d, 0x61, 0x73, 0x6b, 0x29
        /*0010*/ 	.byte	0x20, 0x3d, 0x3d, 0x20, 0x30, 0x00
	.type		$str$30,@object
	.size		$str$30,($str$28 - $str$30)
$str$30:
        /*0016*/ 	.byte	0x2f, 0x74, 0x6d, 0x70, 0x2f, 0x63, 0x75, 0x74, 0x6c, 0x61, 0x73, 0x73, 0x5f, 0x73, 0x77, 0x65
        /*0026*/ 	.byte	0x65, 0x70, 0x5f, 0x73, 0x72, 0x63, 0x2f, 0x69, 0x6e, 0x63, 0x6c, 0x75, 0x64, 0x65, 0x2f, 0x63
        /*0036*/ 	.byte	0x75, 0x74, 0x65, 0x2f, 0x70, 0x6f, 0x69, 0x6e, 0x74, 0x65, 0x72, 0x5f, 0x66, 0x6c, 0x61, 0x67
        /*0046*/ 	.byte	0x67, 0x65, 0x64, 0x2e, 0x68, 0x70, 0x70, 0x00
	.type		$str$28,@object
	.size		$str$28,($str$27 - $str$28)
$str$28:
        /*004e*/ 	.byte	0x2f, 0x74, 0x6d, 0x70, 0x2f, 0x63, 0x75, 0x74, 0x6c, 0x61, 0x73, 0x73, 0x5f, 0x73, 0x77, 0x65
        /*005e*/ 	.byte	0x65, 0x70, 0x5f, 0x73, 0x72, 0x63, 0x2f, 0x69, 0x6e, 0x63, 0x6c, 0x75, 0x64, 0x65, 0x2f, 0x63
        /*006e*/ 	.byte	0x75, 0x74, 0x65, 0x2f, 0x61, 0x74, 0x6f, 0x6d, 0x2f, 0x63, 0x6f, 0x70, 0x79, 0x5f, 0x74, 0x72
        /*007e*/ 	.byte	0x61, 0x69, 0x74, 0x73, 0x5f, 0x73, 0x6d, 0x31, 0x30, 0x30, 0x2e, 0x68, 0x70, 0x70, 0x00
	.type		$str$27,@object
	.size		$str$27,(__unnamed_1 - $str$27)
$str$27:
        /*008d*/ 	.byte	0x28, 0x28, 0x75, 0x69, 0x6e, 0x74, 0x33, 0x32, 0x5f, 0x74, 0x28, 0x74, 0x68, 0x72, 0x65, 0x61
        /*009d*/ 	.byte	0x64, 0x49, 0x64, 0x78, 0x2e, 0x78, 0x29, 0x20, 0x2f, 0x20, 0x33, 0x32, 0x29, 0x20, 0x25, 0x20
        /*00ad*/ 	.byte	0x34, 0x29, 0x20, 0x3d, 0x3d, 0x20, 0x28, 0x28, 0x28, 0x74, 0x6d, 0x65, 0x6d, 0x5f, 0x61, 0x64
        /*00bd*/ 	.byte	0x64, 0x72, 0x20, 0x3e, 0x3e, 0x20, 0x31, 0x36, 0x29, 0x20, 0x2f, 0x20, 0x33, 0x32, 0x29, 0x20
        /*00cd*/ 	.byte	0x25, 0x20, 0x34, 0x29, 0x00
	.type		__unnamed_1,@object
	.size		__unnamed_1,(__unnamed_2 - __unnamed_1)
__unnamed_1:
        /*00d2*/ 	.byte	0x61, 0x75, 0x74, 0x6f, 0x20, 0x63, 0x75, 0x74, 0x65, 0x3a, 0x3a, 0x61, 0x73, 0x5f, 0x70, 0x6f
        /* <DEDUP_REMOVED lines=24> */
        /*0262*/ 	.byte	0x3e, 0x3e, 0x3e, 0x5d, 0x00
	.type		__unnamed_2,@object
	.size		__unnamed_2,(.L_2 - __unnamed_2)
__unnamed_2:
        /* <DEDUP_REMOVED lines=46> */
.L_2:


//--------------------- .nv.shared._ZN7cutlass13device_kernelINS_4conv6kernel13ConvUniversalINS1_16ConvProblemShapeILNS1_8OperatorE0ELi2EEENS1_10collective14CollectiveConvINS1_47MainloopSm100TmaUmmaWarpSpecializedImplicitGemmILS5_0ELi8ELi2ELi1ELi2EN4cute5tupleIJNSA_1CILi2EEENSC_ILi1EEESE_EEEEENSB_IJNSC_ILi64EEENSC_ILi128EEENSB_IJSH_EEEEEENS_6half_tESL_NSA_8TiledMMAINSA_8MMA_AtomIJNSA_20SM100_MMA_F16BF16_SSISL_SL_fLi64ELi128ELNSA_4UMMA5MajorE0ELSQ_0ELNSP_7ScaleInE0ELSR_0EEEEEENSA_6LayoutINSB_IJSE_SE_SE_EEENSB_IJNSC_ILi0EEESW_SW_EEEEENSB_IJNSA_10UnderscoreESZ_SZ_EEEEENS7_6detail27Sm100ImplicitGemmTileTraitsINSA_20SM90_TMA_LOAD_IM2COLENSA_14ComposedLayoutINSA_7SwizzleILi3ELi4ELi3EEENSA_18smem_ptr_flag_bitsILi16EEENSU_INSB_IJNSC_ILi8EEESH_EEENSB_IJSH_SE_EEEEEEEvEENS13_INSA_23SM90_TMA_LOAD_MULTICASTES1E_vEEEENS_8epilogue10collective18CollectiveEpilogueINS1J_23Sm100TmaWarpSpecializedILi4ELi2ELi16ELb1ELb0EEEJSK_NSB_IJNSU_ISH_SE_EENSU_INSC_ILi32EEESE_EEEEESL_NSB_IJNSB_IJlllEEESE_SW_EEESL_S1T_NS1J_6fusion15FusionCallbacksIS1N_NS1U_17LinearCombinationISL_fSL_fLNS_15FloatRoundStyleE2EEESK_S1R_JEEENSA_5SM1004TMEM4LOAD26SM100_TMEM_LOAD_16dp256b4xES14_NS15_INS16_ILi2ELi4ELi3EEES19_NSU_INSB_IJS1A_S1P_EEENSB_IJS1P_SE_EEEEEEENSA_17SM75_U32x4_LDSM_NENSA_21SM90_TMA_STORE_IM2COLES28_NSA_17SM90_U32x4_STSM_NENSA_39AutoVectorizingCopyWithAssumedAlignmentILi128EEEEEEvvEEEEvNT_6ParamsE --------------------------
	.section	.nv.shared._ZN7cutlass13device_kernelINS_4conv6kernel13ConvUniversalINS1_16ConvProblemShapeILNS1_8OperatorE0ELi2EEENS1_10collective14CollectiveConvINS1_47MainloopSm100TmaUmmaWarpSpecializedImplicitGemmILS5_0ELi8ELi2ELi1ELi2EN4cute5tupleIJNSA_1CILi2EEENSC_ILi1EEESE_EEEEENSB_IJNSC_ILi64EEENSC_ILi128EEENSB_IJSH_EEEEEENS_6half_tESL_NSA_8TiledMMAINSA_8MMA_AtomIJNSA_20SM100_MMA_F16BF16_SSISL_SL_fLi64ELi128ELNSA_4UMMA5MajorE0ELSQ_0ELNSP_7ScaleInE0ELSR_0EEEEEENSA_6LayoutINSB_IJSE_SE_SE_EEENSB_IJNSC_ILi0EEESW_SW_EEEEENSB_IJNSA_10UnderscoreESZ_SZ_EEEEENS7_6detail27Sm100ImplicitGemmTileTraitsINSA_20SM90_TMA_LOAD_IM2COLENSA_14ComposedLayoutINSA_7SwizzleILi3ELi4ELi3EEENSA_18smem_ptr_flag_bitsILi16EEENSU_INSB_IJNSC_ILi8EEESH_EEENSB_IJSH_SE_EEEEEEEvEENS13_INSA_23SM90_TMA_LOAD_MULTICASTES1E_vEEEENS_8epilogue10collective18CollectiveEpilogueINS1J_23Sm100TmaWarpSpecializedILi4ELi2ELi16ELb1ELb0EEEJSK_NSB_IJNSU_ISH_SE_EENSU_INSC_ILi32EEESE_EEEEESL_NSB_IJNSB_IJlllEEESE_SW_EEESL_S1T_NS1J_6fusion15FusionCallbacksIS1N_NS1U_17LinearCombinationISL_fSL_fLNS_15FloatRoundStyleE2EEESK_S1R_JEEENSA_5SM1004TMEM4LOAD26SM100_TMEM_LOAD_16dp256b4xES14_NS15_INS16_ILi2ELi4ELi3EEES19_NSU_INSB_IJS1A_S1P_EEENSB_IJS1P_SE_EEEEEEENSA_17SM75_U32x4_LDSM_NENSA_21SM90_TMA_STORE_IM2COLES28_NSA_17SM90_U32x4_STSM_NENSA_39AutoVectorizingCopyWithAssumedAlignmentILi128EEEEEEvvEEEEvNT_6ParamsE,"aw",@nobits
	.sectionflags	@""
	.align	16
	.zero		1024


//--------------------- .nv.shared.reserved.0     --------------------------
	.section	.nv.shared.reserved.0,"aw",@nobits
	.weak		__nv_reservedSMEM_offset_0_alias
	.size		__nv_reservedSMEM_offset_0_alias, 0, 64
	.other		__nv_reservedSMEM_offset_0_alias,@"STO_CUDA_RESERVED_SHARED STV_DEFAULT"
__nv_reservedSMEM_offset_0_alias:
	.zero		0
.nv.shared.reserved.0:
	.zero		64
	.weak		__nv_reservedSMEM_tcgen05_partition
	.type		__nv_reservedSMEM_tcgen05_partition,@object
	.size		__nv_reservedSMEM_tcgen05_partition,(.L_0 - __nv_reservedSMEM_tcgen05_partition)
__nv_reservedSMEM_tcgen05_partition:
	.zero		32
.L_0:


//--------------------- .nv.global                --------------------------
	.section	.nv.global,"aw",@nobits
.nv.global:
	.type		_ZN39_INTERNAL_b796223c_4_k_cu_672c3307_34184cute1_E,@object
	.size		_ZN39_INTERNAL_b796223c_4_k_cu_672c3307_34184cute1_E,(_ZN39_INTERNAL_b796223c_4_k_cu_672c3307_34184cuda3std3__45__cpo6cbeginE - _ZN39_INTERNAL_b796223c_4_k_cu_672c3307_34184cute1_E)
_ZN39_INTERNAL_b796223c_4_k_cu_672c3307_34184cute1_E:
	.zero		1
	.type		_ZN39_INTERNAL_b796223c_4_k_cu_672c3307_34184cuda3std3__45__cpo6cbeginE,@object
	.size		_ZN39_INTERNAL_b796223c_4_k_cu_672c3307_34184cuda3std3__45__cpo6cbeginE,(_ZN39_INTERNAL_b796223c_4_k_cu_672c3307_34184cuda3std3__48in_placeE - _ZN39_INTERNAL_b796223c_4_k_cu_672c3307_34184cuda3std3__45__cpo6cbeginE)
_ZN39_INTERNAL_b796223c_4_k_cu_672c3307_34184cuda3std3__45__cpo6cbeginE:
	.zero		1
	.type		_ZN39_INTERNAL_b796223c_4_k_cu_672c3307_34184cuda3std3__48in_placeE,@object
	.size		_ZN39_INTERNAL_b796223c_4_k_cu_672c3307_34184cuda3std3__48in_placeE,(_ZN39_INTERNAL_b796223c_4_k_cu_672c3307_34184cuda3std6ranges3__45__cpo9iter_moveE - _ZN39_INTERNAL_b796223c_4_k_cu_672c3307_34184cuda3std3__48in_placeE)
_ZN39_INTERNAL_b796223c_4_k_cu_672c3307_34184cuda3std3__48in_placeE:
	.zero		1
	.type		_ZN39_INTERNAL_b796223c_4_k_cu_672c3307_34184cuda3std6ranges3__45__cpo9iter_moveE,@object
	.size		_ZN39_INTERNAL_b796223c_4_k_cu_672c3307_34184cuda3std6ranges3__45__cpo9iter_moveE,(_ZN39_INTERNAL_b796223c_4_k_cu_672c3307_34184cuda3std3__45__cpo5beginE - _ZN39_INTERNAL_b796223c_4_k_cu_672c3307_34184cuda3std6ranges3__45__cpo9iter_moveE)
_ZN39_INTERNAL_b796223c_4_k_cu_672c3307_34184cuda3std6ranges3__45__cpo9iter_moveE:
	.zero		1
	.type		_ZN39_INTERNAL_b796223c_4_k_cu_672c3307_34184cuda3std3__45__cpo5beginE,@object
	.size		_ZN39_INTERNAL_b796223c_4_k_cu_672c3307_34184cuda3std3__45__cpo5beginE,(_ZN39_INTERNAL_b796223c_4_k_cu_672c3307_34184cuda3std3__441_GLOBAL__N__b796223c_4_k_cu_672c3307_34186ignoreE - _ZN39_INTERNAL_b796223c_4_k_cu_672c3307_34184cuda3std3__45__cpo5beginE)
_ZN39_INTERNAL_b796223c_4_k_cu_672c3307_34184cuda3std3__45__cpo5beginE:
	.zero		1
	.type		_ZN39_INTERNAL_b796223c_4_k_cu_672c3307_34184cuda3std3__441_GLOBAL__N__b796223c_4_k_cu_672c3307_34186ignoreE,@object
	.size		_ZN39_INTERNAL_b796223c_4_k_cu_672c3307_34184cuda3std3__441_GLOBAL__N__b796223c_4_k_cu_672c3307_34186ignoreE,(_ZN39_INTERNAL_b796223c_4_k_cu_672c3307_34184cute7productE - _ZN39_INTERNAL_b796223c_4_k_cu_672c3307_34184cuda3std3__441_GLOBAL__N__b796223c_4_k_cu_672c3307_34186ignoreE)
_ZN39_INTERNAL_b796223c_4_k_cu_672c3307_34184cuda3std3__441_GLOBAL__N__b796223c_4_k_cu_672c3307_34186ignoreE:
	.zero		1
	.type		_ZN39_INTERNAL_b796223c_4_k_cu_672c3307_34184cute7productE,@object
	.size		_ZN39_INTERNAL_b796223c_4_k_cu_672c3307_34184cute7productE,(_ZN39_INTERNAL_b796223c_4_k_cu_672c3307_34184cuda3std3__45__cpo3endE - _ZN39_INTERNAL_b796223c_4_k_cu_672c3307_34184cute7productE)
_ZN39_INTERNAL_b796223c_4_k_cu_672c3307_34184cute7productE:
	.zero		1
	.type		_ZN39_INTERNAL_b796223c_4_k_cu_672c3307_34184cuda3std3__45__cpo3endE,@object
	.size		_ZN39_INTERNAL_b796223c_4_k_cu_672c3307_34184cuda3std3__45__cpo3endE,(_ZN39_INTERNAL_b796223c_4_k_cu_672c3307_34184cuda3std3__419piecewise_constructE - _ZN39_INTERNAL_b796223c_4_k_cu_672c3307_34184cuda3std3__45__cpo3endE)
_ZN39_INTERNAL_b796223c_4_k_cu_672c3307_34184cuda3std3__45__cpo3endE:
	.zero		1
	.type		_ZN39_INTERNAL_b796223c_4_k_cu_672c3307_34184cuda3std3__419piecewise_constructE,@object
	.size		_ZN39_INTERNAL_b796223c_4_k_cu_672c3307_34184cuda3std3__419piecewise_constructE,(_ZN39_INTERNAL_b796223c_4_k_cu_672c3307_34184cuda3std3__45__cpo4cendE - _ZN39_INTERNAL_b796223c_4_k_cu_672c3307_34184cuda3std3__419piecewise_constructE)
_ZN39_INTERNAL_b796223c_4_k_cu_672c3307_34184cuda3std3__419piecewise_constructE:
	.zero		1
	.type		_ZN39_INTERNAL_b796223c_4_k_cu_672c3307_34184cuda3std3__45__cpo4cendE,@object
	.size		_ZN39_INTERNAL_b796223c_4_k_cu_672c3307_34184cuda3std3__45__cpo4cendE,(_ZN39_INTERNAL_b796223c_4_k_cu_672c3307_34184cuda3std6ranges3__45__cpo4swapE - _ZN39_INTERNAL_b796223c_4_k_cu_672c3307_34184cuda3std3__45__cpo4cendE)
_ZN39_INTERNAL_b796223c_4_k_cu_672c3307_34184cuda3std3__45__cpo4cendE:
	.zero		1
	.type		_ZN39_INTERNAL_b796223c_4_k_cu_672c3307_34184cuda3std6ranges3__45__cpo4swapE,@object
	.size		_ZN39_INTERNAL_b796223c_4_k_cu_672c3307_34184cuda3std6ranges3__45__cpo4swapE,(.L_10 - _ZN39_INTERNAL_b796223c_4_k_cu_672c3307_34184cuda3std6ranges3__45__cpo4swapE)
_ZN39_INTERNAL_b796223c_4_k_cu_672c3307_34184cuda3std6ranges3__45__cpo4swapE:
	.zero		1
.L_10:


//--------------------- .nv.constant0._ZN7cutlass13device_kernelINS_4conv6kernel13ConvUniversalINS1_16ConvProblemShapeILNS1_8OperatorE0ELi2EEENS1_10collective14CollectiveConvINS1_47MainloopSm100TmaUmmaWarpSpecializedImplicitGemmILS5_0ELi8ELi2ELi1ELi2EN4cute5tupleIJNSA_1CILi2EEENSC_ILi1EEESE_EEEEENSB_IJNSC_ILi64EEENSC_ILi128EEENSB_IJSH_EEEEEENS_6half_tESL_NSA_8TiledMMAINSA_8MMA_AtomIJNSA_20SM100_MMA_F16BF16_SSISL_SL_fLi64ELi128ELNSA_4UMMA5MajorE0ELSQ_0ELNSP_7ScaleInE0ELSR_0EEEEEENSA_6LayoutINSB_IJSE_SE_SE_EEENSB_IJNSC_ILi0EEESW_SW_EEEEENSB_IJNSA_10UnderscoreESZ_SZ_EEEEENS7_6detail27Sm100ImplicitGemmTileTraitsINSA_20SM90_TMA_LOAD_IM2COLENSA_14ComposedLayoutINSA_7SwizzleILi3ELi4ELi3EEENSA_18smem_ptr_flag_bitsILi16EEENSU_INSB_IJNSC_ILi8EEESH_EEENSB_IJSH_SE_EEEEEEEvEENS13_INSA_23SM90_TMA_LOAD_MULTICASTES1E_vEEEENS_8epilogue10collective18CollectiveEpilogueINS1J_23Sm100TmaWarpSpecializedILi4ELi2ELi16ELb1ELb0EEEJSK_NSB_IJNSU_ISH_SE_EENSU_INSC_ILi32EEESE_EEEEESL_NSB_IJNSB_IJlllEEESE_SW_EEESL_S1T_NS1J_6fusion15FusionCallbacksIS1N_NS1U_17LinearCombinationISL_fSL_fLNS_15FloatRoundStyleE2EEESK_S1R_JEEENSA_5SM1004TMEM4LOAD26SM100_TMEM_LOAD_16dp256b4xES14_NS15_INS16_ILi2ELi4ELi3EEES19_NSU_INSB_IJS1A_S1P_EEENSB_IJS1P_SE_EEEEEEENSA_17SM75_U32x4_LDSM_NENSA_21SM90_TMA_STORE_IM2COLES28_NSA_17SM90_U32x4_STSM_NENSA_39AutoVectorizingCopyWithAssumedAlignmentILi128EEEEEEvvEEEEvNT_6ParamsE --------------------------
	.section	.nv.constant0._ZN7cutlass13device_kernelINS_4conv6kernel13ConvUniversalINS1_16ConvProblemShapeILNS1_8OperatorE0ELi2EEENS1_10collective14CollectiveConvINS1_47MainloopSm100TmaUmmaWarpSpecializedImplicitGemmILS5_0ELi8ELi2ELi1ELi2EN4cute5tupleIJNSA_1CILi2EEENSC_ILi1EEESE_EEEEENSB_IJNSC_ILi64EEENSC_ILi128EEENSB_IJSH_EEEEEENS_6half_tESL_NSA_8TiledMMAINSA_8MMA_AtomIJNSA_20SM100_MMA_F16BF16_SSISL_SL_fLi64ELi128ELNSA_4UMMA5MajorE0ELSQ_0ELNSP_7ScaleInE0ELSR_0EEEEEENSA_6LayoutINSB_IJSE_SE_SE_EEENSB_IJNSC_ILi0EEESW_SW_EEEEENSB_IJNSA_10UnderscoreESZ_SZ_EEEEENS7_6detail27Sm100ImplicitGemmTileTraitsINSA_20SM90_TMA_LOAD_IM2COLENSA_14ComposedLayoutINSA_7SwizzleILi3ELi4ELi3EEENSA_18smem_ptr_flag_bitsILi16EEENSU_INSB_IJNSC_ILi8EEESH_EEENSB_IJSH_SE_EEEEEEEvEENS13_INSA_23SM90_TMA_LOAD_MULTICASTES1E_vEEEENS_8epilogue10collective18CollectiveEpilogueINS1J_23Sm100TmaWarpSpecializedILi4ELi2ELi16ELb1ELb0EEEJSK_NSB_IJNSU_ISH_SE_EENSU_INSC_ILi32EEESE_EEEEESL_NSB_IJNSB_IJlllEEESE_SW_EEESL_S1T_NS1J_6fusion15FusionCallbacksIS1N_NS1U_17LinearCombinationISL_fSL_fLNS_15FloatRoundStyleE2EEESK_S1R_JEEENSA_5SM1004TMEM4LOAD26SM100_TMEM_LOAD_16dp256b4xES14_NS15_INS16_ILi2ELi4ELi3EEES19_NSU_INSB_IJS1A_S1P_EEENSB_IJS1P_SE_EEEEEEENSA_17SM75_U32x4_LDSM_NENSA_21SM90_TMA_STORE_IM2COLES28_NSA_17SM90_U32x4_STSM_NENSA_39AutoVectorizingCopyWithAssumedAlignmentILi128EEEEEEvvEEEEvNT_6ParamsE,"a",@progbits
	.sectionflags	@""
	.align	4
.nv.constant0._ZN7cutlass13device_kernelINS_4conv6kernel13ConvUniversalINS1_16ConvProblemShapeILNS1_8OperatorE0ELi2EEENS1_10collective14CollectiveConvINS1_47MainloopSm100TmaUmmaWarpSpecializedImplicitGemmILS5_0ELi8ELi2ELi1ELi2EN4cute5tupleIJNSA_1CILi2EEENSC_ILi1EEESE_EEEEENSB_IJNSC_ILi64EEENSC_ILi128EEENSB_IJSH_EEEEEENS_6half_tESL_NSA_8TiledMMAINSA_8MMA_AtomIJNSA_20SM100_MMA_F16BF16_SSISL_SL_fLi64ELi128ELNSA_4UMMA5MajorE0ELSQ_0ELNSP_7ScaleInE0ELSR_0EEEEEENSA_6LayoutINSB_IJSE_SE_SE_EEENSB_IJNSC_ILi0EEESW_SW_EEEEENSB_IJNSA_10UnderscoreESZ_SZ_EEEEENS7_6detail27Sm100ImplicitGemmTileTraitsINSA_20SM90_TMA_LOAD_IM2COLENSA_14ComposedLayoutINSA_7SwizzleILi3ELi4ELi3EEENSA_18smem_ptr_flag_bitsILi16EEENSU_INSB_IJNSC_ILi8EEESH_EEENSB_IJSH_SE_EEEEEEEvEENS13_INSA_23SM90_TMA_LOAD_MULTICASTES1E_vEEEENS_8epilogue10collective18CollectiveEpilogueINS1J_23Sm100TmaWarpSpecializedILi4ELi2ELi16ELb1ELb0EEEJSK_NSB_IJNSU_ISH_SE_EENSU_INSC_ILi32EEESE_EEEEESL_NSB_IJNSB_IJlllEEESE_SW_EEESL_S1T_NS1J_6fusion15FusionCallbacksIS1N_NS1U_17LinearCombinationISL_fSL_fLNS_15FloatRoundStyleE2EEESK_S1R_JEEENSA_5SM1004TMEM4LOAD26SM100_TMEM_LOAD_16dp256b4xES14_NS15_INS16_ILi2ELi4ELi3EEES19_NSU_INSB_IJS1A_S1P_EEENSB_IJS1P_SE_EEEEEEENSA_17SM75_U32x4_LDSM_NENSA_21SM90_TMA_STORE_IM2COLES28_NSA_17SM90_U32x4_STSM_NENSA_39AutoVectorizingCopyWithAssumedAlignmentILi128EEEEEEvvEEEEvNT_6ParamsE:
	.zero		2944


//--------------------- SYMBOLS --------------------------

	.type		.nv.reservedSmem.offset0,@object
	.size		.nv.reservedSmem.offset0,0x4
	.type		.nv.reservedSmem.cap,@object
	.size		.nv.reservedSmem.cap,0x4
	.type		__assertfail,@function
